def matmul_kernel(
    a_ptr,
    b_ptr,
    c_ptr,
    M,
    N,
    K,
    stride_am,
    stride_ak,
    stride_bk,
    stride_bn,
    stride_cm,
    stride_cn,
    BLOCK_M: tl.constexpr,
    BLOCK_N: tl.constexpr,
    BLOCK_K: tl.constexpr,
    GROUP_M: tl.constexpr,
):
    pid = tl.program_id(axis=0)
    num_pid_m = tl.cdiv(M, BLOCK_M)
    num_pid_n = tl.cdiv(N, BLOCK_N)
    num_pid_in_group = GROUP_M * num_pid_n
    group_id = pid // num_pid_in_group
    first_pid_m = group_id * GROUP_M
    group_size_m = min(num_pid_m - first_pid_m, GROUP_M)
    pid_m = first_pid_m + ((pid % num_pid_in_group) % group_size_m)
    pid_n = (pid % num_pid_in_group) // group_size_m

    offs_am = (pid_m * BLOCK_M + tl.arange(0, BLOCK_M)) % M
    offs_bn = (pid_n * BLOCK_N + tl.arange(0, BLOCK_N)) % N
    offs_k = tl.arange(0, BLOCK_K)
    a_ptrs = a_ptr + offs_am[:, None] * stride_am + offs_k[None, :] * stride_ak
    b_ptrs = b_ptr + offs_k[:, None] * stride_bk + offs_bn[None, :] * stride_bn

    acc = tl.zeros((BLOCK_M, BLOCK_N), dtype=tl.float32)
    for kk in range(0, tl.cdiv(K, BLOCK_K)):
        a = tl.load(a_ptrs, mask=offs_k[None, :] < K - kk * BLOCK_K, other=0.0)
        b = tl.load(b_ptrs, mask=offs_k[:, None] < K - kk * BLOCK_K, other=0.0)
        acc = tl.dot(a, b, acc)
        a_ptrs += BLOCK_K * stride_ak
        b_ptrs += BLOCK_K * stride_bk

    c = acc.to(c_ptr.dtype.element_ty)
    offs_cm = pid_m * BLOCK_M + tl.arange(0, BLOCK_M)
    offs_cn = pid_n * BLOCK_N + tl.arange(0, BLOCK_N)
    c_ptrs = c_ptr + offs_cm[:, None] * stride_cm + offs_cn[None, :] * stride_cn
    mask = (offs_cm[:, None] < M) & (offs_cn[None, :] < N)
    tl.store(c_ptrs, c, mask=mask)

# config = {"BLOCK_K": 32, "BLOCK_M": 128, "BLOCK_N": 64, "GROUP_M": 8, "arch": "sm_100", "dtype": "fp32", "num_ctas": 4, "num_stages": 3, "num_warps": 4}
# arch = sm_100


// ===== COMPILED SASS (sm_100a) =====

	.target	sm_100a

	.elftype	@"ET_EXEC"


//--------------------- .note.nv.tkinfo           --------------------------
	.section	.note.nv.tkinfo,"",@"SHT_NOTE"
	.sectionflags	@"SHF_NOTE_NV_TKINFO"
	.tkinfo
        /*0018*/ 	.word	0x00000081
        /*0030*/ 	.string	""
        /*0030*/ 	.string	"ptxas-blackwell"
        /*0030*/ 	.string	"Cuda compilation tools, release 12.9, V12.9.86"
        /*0030*/ 	.string	"Build cuda_12.9.r12.9/compiler.36037853_0"
        /*0030*/ 	.string	"-v  -suppress-debug-info  -lineinfo  -arch sm_100a "



//--------------------- .note.nv.cuver            --------------------------
	.section	.note.nv.cuver,"",@"SHT_NOTE"
	.sectionflags	@"SHF_NOTE_NV_CUVER"
        /*0018*/ 	.short	0x0001
        /*001a*/ 	.short	0x0064
        /*001c*/ 	.short	0x0001
        /*001e*/ 	.short	0x0000
        /*0020*/ 	.short	0x0001
        /*0022*/ 	.short	0x0000


//--------------------- .nv.info                  --------------------------
	.section	.nv.info,"",@"SHT_CUDA_INFO"
	.align	4


	//----- nvinfo : EIATTR_REGCOUNT
	.align		4
        /*0000*/ 	.byte	0x04, 0x2f
        /*0002*/ 	.short	(.L_4 - .L_3)
	.align		4
.L_3:
        /*0004*/ 	.word	index@(matmul_kernel)
        /*0008*/ 	.word	0x00000080


	//----- nvinfo : EIATTR_FRAME_SIZE
	.align		4
.L_4:
        /*000c*/ 	.byte	0x04, 0x11
        /*000e*/ 	.short	(.L_6 - .L_5)
	.align		4
.L_5:
        /*0010*/ 	.word	index@($__internal_2_$__cuda_sm10x_tcgen05_guardrail_trap_unallocated_columns_being_dealloced)
        /*0014*/ 	.word	0x00000000


	//----- nvinfo : EIATTR_FRAME_SIZE
	.align		4
.L_6:
        /*0018*/ 	.byte	0x04, 0x11
        /*001a*/ 	.short	(.L_8 - .L_7)
	.align		4
.L_7:
        /*001c*/ 	.word	index@($__internal_1_$__cuda_sm10x_tcgen05_guardrail_trap_phase_invalid_during_alloc)
        /*0020*/ 	.word	0x00000000


	//----- nvinfo : EIATTR_FRAME_SIZE
	.align		4
.L_8:
        /*0024*/ 	.byte	0x04, 0x11
        /*0026*/ 	.short	(.L_10 - .L_9)
	.align		4
.L_9:
        /*0028*/ 	.word	index@($__internal_0_$__cuda_sm10x_tcgen05_guardrail_trap_col_being_dealloced_not_returned_by_alloc)
        /*002c*/ 	.word	0x00000000


	//----- nvinfo : EIATTR_FRAME_SIZE
	.align		4
.L_10:
        /*0030*/ 	.byte	0x04, 0x11
        /*0032*/ 	.short	(.L_12 - .L_11)
	.align		4
.L_11:
        /*0034*/ 	.word	index@(matmul_kernel)
        /*0038*/ 	.word	0x00000000


	//----- nvinfo : EIATTR_MIN_STACK_SIZE
	.align		4
.L_12:
        /*003c*/ 	.byte	0x04, 0x12
        /*003e*/ 	.short	(.L_14 - .L_13)
	.align		4
.L_13:
        /*0040*/ 	.word	index@(matmul_kernel)
        /*0044*/ 	.word	0x00000000
.L_14:


//--------------------- .nv.info.matmul_kernel    --------------------------
	.section	.nv.info.matmul_kernel,"",@"SHT_CUDA_INFO"
	.sectionflags	@""
	.align	4


	//----- nvinfo : EIATTR_CUDA_API_VERSION
	.align		4
        /*0000*/ 	.byte	0x04, 0x37
        /*0002*/ 	.short	(.L_16 - .L_15)
.L_15:
        /*0004*/ 	.word	0x00000081


	//----- nvinfo : EIATTR_KPARAM_INFO
	.align		4
.L_16:
        /*0008*/ 	.byte	0x04, 0x17
        /*000a*/ 	.short	(.L_18 - .L_17)
.L_17:
        /*000c*/ 	.word	0x00000000
        /*0010*/ 	.short	0x000d
        /*0012*/ 	.short	0x0048
        /*0014*/ 	.byte	0x00, 0xf4, 0x21, 0x00


	//----- nvinfo : EIATTR_KPARAM_INFO
	.align		4
.L_18:
        /*0018*/ 	.byte	0x04, 0x17
        /*001a*/ 	.short	(.L_20 - .L_19)
.L_19:
        /*001c*/ 	.word	0x00000000
        /*0020*/ 	.short	0x000c
        /*0022*/ 	.short	0x0040
        /*0024*/ 	.byte	0x00, 0xf4, 0x21, 0x00


	//----- nvinfo : EIATTR_KPARAM_INFO
	.align		4
.L_20:
        /*0028*/ 	.byte	0x04, 0x17
        /*002a*/ 	.short	(.L_22 - .L_21)
.L_21:
        /*002c*/ 	.word	0x00000000
        /*0030*/ 	.short	0x000b
        /*0032*/ 	.short	0x0038
        /*0034*/ 	.byte	0x00, 0xf0, 0x11, 0x00


	//----- nvinfo : EIATTR_KPARAM_INFO
	.align		4
.L_22:
        /*0038*/ 	.byte	0x04, 0x17
        /*003a*/ 	.short	(.L_24 - .L_23)
.L_23:
        /*003c*/ 	.word	0x00000000
        /*0040*/ 	.short	0x000a
        /*0042*/ 	.short	0x0034
        /*0044*/ 	.byte	0x00, 0xf0, 0x11, 0x00


	//----- nvinfo : EIATTR_KPARAM_INFO
	.align		4
.L_24:
        /*0048*/ 	.byte	0x04, 0x17
        /*004a*/ 	.short	(.L_26 - .L_25)
.L_25:
        /*004c*/ 	.word	0x00000000
        /*0050*/ 	.short	0x0009
        /*0052*/ 	.short	0x0030
        /*0054*/ 	.byte	0x00, 0xf0, 0x11, 0x00


	//----- nvinfo : EIATTR_KPARAM_INFO
	.align		4
.L_26:
        /*0058*/ 	.byte	0x04, 0x17
        /*005a*/ 	.short	(.L_28 - .L_27)
.L_27:
        /*005c*/ 	.word	0x00000000
        /*0060*/ 	.short	0x0008
        /*0062*/ 	.short	0x002c
        /*0064*/ 	.byte	0x00, 0xf0, 0x11, 0x00


	//----- nvinfo : EIATTR_KPARAM_INFO
	.align		4
.L_28:
        /*0068*/ 	.byte	0x04, 0x17
        /*006a*/ 	.short	(.L_30 - .L_29)
.L_29:
        /*006c*/ 	.word	0x00000000
        /*0070*/ 	.short	0x0007
        /*0072*/ 	.short	0x0028
        /*0074*/ 	.byte	0x00, 0xf0, 0x11, 0x00


	//----- nvinfo : EIATTR_KPARAM_INFO
	.align		4
.L_30:
        /*0078*/ 	.byte	0x04, 0x17
        /*007a*/ 	.short	(.L_32 - .L_31)
.L_31:
        /*007c*/ 	.word	0x00000000
        /*0080*/ 	.short	0x0006
        /*0082*/ 	.short	0x0024
        /*0084*/ 	.byte	0x00, 0xf0, 0x11, 0x00


	//----- nvinfo : EIATTR_KPARAM_INFO
	.align		4
.L_32:
        /*0088*/ 	.byte	0x04, 0x17
        /*008a*/ 	.short	(.L_34 - .L_33)
.L_33:
        /*008c*/ 	.word	0x00000000
        /*0090*/ 	.short	0x0005
        /*0092*/ 	.short	0x0020
        /*0094*/ 	.byte	0x00, 0xf0, 0x11, 0x00


	//----- nvinfo : EIATTR_KPARAM_INFO
	.align		4
.L_34:
        /*0098*/ 	.byte	0x04, 0x17
        /*009a*/ 	.short	(.L_36 - .L_35)
.L_35:
        /*009c*/ 	.word	0x00000000
        /*00a0*/ 	.short	0x0004
        /*00a2*/ 	.short	0x001c
        /*00a4*/ 	.byte	0x00, 0xf0, 0x11, 0x00


	//----- nvinfo : EIATTR_KPARAM_INFO
	.align		4
.L_36:
        /*00a8*/ 	.byte	0x04, 0x17
        /*00aa*/ 	.short	(.L_38 - .L_37)
.L_37:
        /*00ac*/ 	.word	0x00000000
        /*00b0*/ 	.short	0x0003
        /*00b2*/ 	.short	0x0018
        /*00b4*/ 	.byte	0x00, 0xf0, 0x11, 0x00


	//----- nvinfo : EIATTR_KPARAM_INFO
	.align		4
.L_38:
        /*00b8*/ 	.byte	0x04, 0x17
        /*00ba*/ 	.short	(.L_40 - .L_39)
.L_39:
        /*00bc*/ 	.word	0x00000000
        /*00c0*/ 	.short	0x0002
        /*00c2*/ 	.short	0x0010
        /*00c4*/ 	.byte	0x00, 0xf4, 0x21, 0x00


	//----- nvinfo : EIATTR_KPARAM_INFO
	.align		4
.L_40:
        /*00c8*/ 	.byte	0x04, 0x17
        /*00ca*/ 	.short	(.L_42 - .L_41)
.L_41:
        /*00cc*/ 	.word	0x00000000
        /*00d0*/ 	.short	0x0001
        /*00d2*/ 	.short	0x0008
        /*00d4*/ 	.byte	0x00, 0xf4, 0x21, 0x00


	//----- nvinfo : EIATTR_KPARAM_INFO
	.align		4
.L_42:
        /*00d8*/ 	.byte	0x04, 0x17
        /*00da*/ 	.short	(.L_44 - .L_43)
.L_43:
        /*00dc*/ 	.word	0x00000000
        /*00e0*/ 	.short	0x0000
        /*00e2*/ 	.short	0x0000
        /*00e4*/ 	.byte	0x00, 0xf4, 0x21, 0x00


	//----- nvinfo : EIATTR_EXPLICIT_CLUSTER
	.align		4
.L_44:
        /*00e8*/ 	.byte	0x01, 0x3e
	.zero		2


	//----- nvinfo : EIATTR_CTA_PER_CLUSTER
	.align		4
        /*00ec*/ 	.byte	0x04, 0x3d
        /*00ee*/ 	.short	(.L_46 - .L_45)
.L_45:
        /*00f0*/ 	.word	0x00000004
        /*00f4*/ 	.word	0x00000001
        /*00f8*/ 	.word	0x00000001


	//----- nvinfo : EIATTR_AT_ENTRY_FRAGMENTS
	.align		4
.L_46:
        /*00fc*/ 	.byte	0x04, 0x4f
        /*00fe*/ 	.short	(.L_48 - .L_47)


	//   ....[0]....
.L_47:
        /*0100*/ 	.word	0x00000004


	//----- nvinfo : EIATTR_RESERVED_SMEM_USED
	.align		4
.L_48:
        /*0104*/ 	.byte	0x01, 0x41
	.zero		2


	//----- nvinfo : EIATTR_SPARSE_MMA_MASK
	.align		4
        /*0108*/ 	.byte	0x03, 0x50
        /*010a*/ 	.short	0x0000


	//----- nvinfo : EIATTR_TCGEN05_1CTA_USED
	.align		4
        /*010c*/ 	.byte	0x01, 0x51
	.zero		2


	//----- nvinfo : EIATTR_MAXREG_COUNT
	.align		4
        /*0110*/ 	.byte	0x03, 0x1b
        /*0112*/ 	.short	0x00ff


	//----- nvinfo : EIATTR_NUM_BARRIERS
	.align		4
        /*0114*/ 	.byte	0x02, 0x4c
        /*0116*/ 	.byte	0x01
	.zero		1


	//----- nvinfo : EIATTR_INT_WARP_WIDE_INSTR_OFFSETS
	.align		4
        /*0118*/ 	.byte	0x04, 0x31
        /*011a*/ 	.short	(.L_50 - .L_49)


	//   ....[0]....
.L_49:
        /*011c*/ 	.word	0x000018c0


	//   ....[1]....
        /*0120*/ 	.word	0x000018f0


	//   ....[2]....
        /*0124*/ 	.word	0x00001a10


	//   ....[3]....
        /*0128*/ 	.word	0x000055a0


	//   ....[4]....
        /*012c*/ 	.word	0x000055f0


	//----- nvinfo : EIATTR_COOP_GROUP_MASK_REGIDS
	.align		4
.L_50:
        /*0130*/ 	.byte	0x04, 0x29
        /*0132*/ 	.short	(.L_52 - .L_51)


	//   ....[0]....
.L_51:
        /*0134*/ 	.word	0xffffffff


	//   ....[1]....
        /*0138*/ 	.word	0xffffffff


	//   ....[2]....
        /*013c*/ 	.word	0xffffffff


	//   ....[3]....
        /*0140*/ 	.word	0xffffffff


	//----- nvinfo : EIATTR_COOP_GROUP_INSTR_OFFSETS
	.align		4
.L_52:
        /*0144*/ 	.byte	0x04, 0x28
        /*0146*/ 	.short	(.L_54 - .L_53)


	//   ....[0]....
.L_53:
        /*0148*/ 	.word	0x00000050


	//   ....[1]....
        /*014c*/ 	.word	0x00000300


	//   ....[2]....
        /*0150*/ 	.word	0x00005440


	//   ....[3]....
        /*0154*/ 	.word	0x000056a0


	//----- nvinfo : EIATTR_VRC_CTA_INIT_COUNT
	.align		4
.L_54:
        /*0158*/ 	.byte	0x02, 0x4a
        /*015a*/ 	.byte	0x80
	.zero		1


	//----- nvinfo : EIATTR_MBARRIER_INSTR_OFFSETS
	.align		4
        /*015c*/ 	.byte	0x04, 0x39
        /*015e*/ 	.short	(.L_56 - .L_55)


	//   ....[0]....
.L_55:
        /*0160*/ 	.word	0x00001ad0
        /*0164*/ 	.word	0x000000ff
        /*0168*/ 	.word	0x00000000
        /*016c*/ 	.short	0x0100
        /*016e*/ 	.byte	0x0d
	.zero		1


	//   ....[1]....
        /*0170*/ 	.word	0x00001b00
        /*0174*/ 	.word	0x000000ff
        /*0178*/ 	.word	0x00009008
        /*017c*/ 	.short	0x0100
        /*017e*/ 	.byte	0x0b
	.zero		1


	//   ....[2]....
        /*0180*/ 	.word	0x00003f10
        /*0184*/ 	.word	0x000000ff
        /*0188*/ 	.word	0x00000000
        /*018c*/ 	.short	0x010a
        /*018e*/ 	.byte	0x12
	.zero		1


	//   ....[3]....
        /*0190*/ 	.word	0x00004a80
        /*0194*/ 	.word	0x000000ff
        /*0198*/ 	.word	0x00000000
        /*019c*/ 	.short	0x010a
        /*019e*/ 	.byte	0x0d
	.zero		1


	//   ....[4]....
        /*01a0*/ 	.word	0x00004bc0
        /*01a4*/ 	.word	0x000000ff
        /*01a8*/ 	.word	0x00009000
        /*01ac*/ 	.short	0x0108
        /*01ae*/ 	.byte	0x0b
	.zero		1


	//   ....[5]....
        /*01b0*/ 	.word	0x00004c30
        /*01b4*/ 	.word	0x000000ff
        /*01b8*/ 	.word	0x00009008
        /*01bc*/ 	.short	0x0108
        /*01be*/ 	.byte	0x0b
	.zero		1


	//   ....[6]....
        /*01c0*/ 	.word	0x000056c0
        /*01c4*/ 	.word	0x000000ff
        /*01c8*/ 	.word	0x00000000
        /*01cc*/ 	.short	0x010a
        /*01ce*/ 	.byte	0x12
	.zero		1


	//   ....[7]....
        /*01d0*/ 	.word	0x000056f0
        /*01d4*/ 	.word	0x000000ff
        /*01d8*/ 	.word	0x00000000
        /*01dc*/ 	.short	0x010a
        /*01de*/ 	.byte	0x0d
	.zero		1


	//----- nvinfo : EIATTR_NUM_MBARRIERS
	.align		4
.L_56:
        /*01e0*/ 	.byte	0x03, 0x38
        /*01e2*/ 	.short	0x0002


	//----- nvinfo : EIATTR_EXIT_INSTR_OFFSETS
	.align		4
        /*01e4*/ 	.byte	0x04, 0x1c
        /*01e6*/ 	.short	(.L_58 - .L_57)


	//   ....[0]....
.L_57:
        /*01e8*/ 	.word	0x000056b0


	//----- nvinfo : EIATTR_REQNTID
	.align		4
.L_58:
        /*01ec*/ 	.byte	0x04, 0x10
        /*01ee*/ 	.short	(.L_60 - .L_59)
.L_59:
        /*01f0*/ 	.word	0x00000080
        /*01f4*/ 	.word	0x00000001
        /*01f8*/ 	.word	0x00000001


	//----- nvinfo : EIATTR_CRS_STACK_SIZE
	.align		4
.L_60:
        /*01fc*/ 	.byte	0x04, 0x1e
        /*01fe*/ 	.short	(.L_62 - .L_61)
.L_61:
        /*0200*/ 	.word	0x00000000


	//----- nvinfo : EIATTR_CBANK_PARAM_SIZE
	.align		4
.L_62:
        /*0204*/ 	.byte	0x03, 0x19
        /*0206*/ 	.short	0x0050


	//----- nvinfo : EIATTR_PARAM_CBANK
	.align		4
        /*0208*/ 	.byte	0x04, 0x0a
        /*020a*/ 	.short	(.L_64 - .L_63)
	.align		4
.L_63:
        /*020c*/ 	.word	index@(.nv.constant0.matmul_kernel)
        /*0210*/ 	.short	0x0380
        /*0212*/ 	.short	0x0050


	//----- nvinfo : EIATTR_SW_WAR
	.align		4
.L_64:
        /*0214*/ 	.byte	0x04, 0x36
        /*0216*/ 	.short	(.L_66 - .L_65)
.L_65:
        /*0218*/ 	.word	0x00000008
.L_66:


//--------------------- .nv.compat                --------------------------
	.section	.nv.compat,"",@"SHT_CUDA_COMPAT_INFO"
	.align	4
        /*0000*/ 	.byte	0x02, 0x02, 0x02, 0x00, 0x02, 0x05, 0x05, 0x00, 0x02, 0x03, 0x00, 0x00, 0x02, 0x06, 0x01, 0x00


//--------------------- .nv.callgraph             --------------------------
	.section	.nv.callgraph,"",@"SHT_CUDA_CALLGRAPH"
	.align	4
	.sectionentsize	8
	.align		4
        /*0000*/ 	.word	0x00000000
	.align		4
        /*0004*/ 	.word	0xffffffff
	.align		4
        /*0008*/ 	.word	0x00000000
	.align		4
        /*000c*/ 	.word	0xfffffffe
	.align		4
        /*0010*/ 	.word	0x00000000
	.align		4
        /*0014*/ 	.word	0xfffffffd
	.align		4
        /*0018*/ 	.word	0x00000000
	.align		4
        /*001c*/ 	.word	0xfffffffc


//--------------------- .text.matmul_kernel       --------------------------
	.section	.text.matmul_kernel,"ax",@progbits
	.align	128
        .global         matmul_kernel
        .type           matmul_kernel,@function
        .size           matmul_kernel,(.L_x_20 - matmul_kernel)
        .other          matmul_kernel,@"STO_CUDA_ENTRY STV_DEFAULT"
matmul_kernel:
.text.matmul_kernel:
[----:B------:R-:W1:Y:S01]  /*0000*/  LDC R1, c[0x0][0x37c] ;  /* 0x0000df00ff017b82 */ /* 0x000e620000000800 */
[----:B------:R-:W2:Y:S02]  /*0010*/  S2R R20, SR_TID.X ;  /* 0x0000000000147919 */ /* 0x000ea40000002100 */
[----:B--2---:R-:W-:-:S13]  /*0020*/  ISETP.GE.U32.AND P1, PT, R20, 0x20, PT ;  /* 0x000000201400780c */ /* 0x004fda0003f26070 */
[----:B------:R-:W-:Y:S05]  /*0030*/  @P1 BRA `(.L_x_0) ;  /* 0x0000000000b41947 */ /* 0x000fea0003800000 */
[----:B------:R-:W2:Y:S01]  /*0040*/  S2UR UR6, SR_CgaCtaId ;  /* 0x00000000000679c3 */ /* 0x000ea20000008800 */
[----:B------:R-:W-:Y:S01]  /*0050*/  NOP ;  /* 0x0000000000007918 */ /* 0x000fe20000000000 */
[----:B------:R-:W-:Y:S02]  /*0060*/  UMOV UR4, 0x40 ;  /* 0x0000004000047882 */ /* 0x000fe40000000000 */
[----:B--2---:R-:W-:-:S09]  /*0070*/  ULEA UR4, UR6, UR4, 0x18 ;  /* 0x0000000406047291 */ /* 0x004fd2000f8ec0ff */
[----:B------:R-:W2:Y:S01]  /*0080*/  LDS.U8 R0, [UR4] ;  /* 0x00000004ff007984 */ /* 0x000ea20008000000 */
[----:B------:R-:W-:Y:S02]  /*0090*/  UMOV UR4, 0x400 ;  /* 0x0000040000047882 */ /* 0x000fe40000000000 */
[----:B------:R-:W-:Y:S01]  /*00a0*/  ULEA UR4, UR6, UR4, 0x18 ;  /* 0x0000000406047291 */ /* 0x000fe2000f8ec0ff */
[----:B--2---:R-:W-:-:S13]  /*00b0*/  ISETP.NE.AND P0, PT, R0, RZ, PT ;  /* 0x000000ff0000720c */ /* 0x004fda0003f05270 */
[----:B------:R-:W-:Y:S05]  /*00c0*/  @P0 BRA `(.L_x_1) ;  /* 0x0000000000780947 */ /* 0x000fea0003800000 */
[----:B------:R-:W-:-:S13]  /*00d0*/  ELECT P0, URZ, PT ;  /* 0x0000000000ff782f */ /* 0x000fda0003800000 */
[----:B------:R-:W-:Y:S05]  /*00e0*/  @!P0 BRA `(.L_x_2) ;  /* 0x0000000000808947 */ /* 0x000fea0003800000 */
[----:B------:R-:W-:Y:S01]  /*00f0*/  UMOV UR5, 0x1 ;  /* 0x0000000100057882 */ /* 0x000fe20000000000 */
[----:B------:R-:W-:-:S04]  /*0100*/  IMAD.MOV.U32 R4, RZ, RZ, 0x1 ;  /* 0x00000001ff047424 */ /* 0x000fc800078e00ff */
[----:B------:R-:W-:Y:S04]  /*0110*/  DEPBAR.LE SB2, 0x36 ;  /* 0x0000ad800000791a */ /* 0x000fe80000000000 */
[----:B------:R-:W2:Y:S02]  /*0120*/  UTCATOMSWS.FIND_AND_SET.ALIGN UP0, UR5, UR5 ;  /* 0x00000005000575e3 */ /* 0x000ea40008000800 */
[----:B--2---:R-:W-:-:S04]  /*0130*/  PLOP3.LUT P0, PT, PT, PT, UP0, 0x80, 0x8 ;  /* 0x000000000008781c */ /* 0x004fc80003f0f008 */
[----:B------:R-:W-:-:S04]  /*0140*/  SEL R0, RZ, 0xffffffff, !P0 ;  /* 0xffffffffff007807 */ /* 0x000fc80004000000 */
[----:B------:R-:W-:Y:S01]  /*0150*/  ISETP.NE.AND P0, PT, R0, RZ, PT ;  /* 0x000000ff0000720c */ /* 0x000fe20003f05270 */
[----:B------:R-:W-:-:S12]  /*0160*/  IMAD.U32 R0, RZ, RZ, UR5 ;  /* 0x00000005ff007e24 */ /* 0x000fd8000f8e00ff */
[----:B------:R-:W-:Y:S05]  /*0170*/  @P0 BRA `(.L_x_3) ;  /* 0x0000000000240947 */ /* 0x000fea0003800000 */
.L_x_4:
[----:B------:R-:W-:Y:S05]  /*0180*/  NANOSLEEP 0x64 ;  /* 0x000000640000795d */ /* 0x000fea0003800000 */
[----:B------:R-:W-:-:S05]  /*0190*/  UMOV UR5, 0x1 ;  /* 0x0000000100057882 */ /* 0x000fca0000000000 */
[----:B------:R-:W-:Y:S04]  /*01a0*/  DEPBAR.LE SB2, 0x36 ;  /* 0x0000ad800000791a */ /* 0x000fe80000000000 */
[----:B------:R-:W2:Y:S02]  /*01b0*/  UTCATOMSWS.FIND_AND_SET.ALIGN UP0, UR5, UR5 ;  /* 0x00000005000575e3 */ /* 0x000ea40008000800 */
[----:B--2---:R-:W-:-:S04]  /*01c0*/  PLOP3.LUT P0, PT, PT, PT, UP0, 0x80, 0x8 ;  /* 0x000000000008781c */ /* 0x004fc80003f0f008 */
[----:B------:R-:W-:-:S04]  /*01d0*/  SEL R0, RZ, 0xffffffff, !P0 ;  /* 0xffffffffff007807 */ /* 0x000fc80004000000 */
[----:B------:R-:W-:Y:S01]  /*01e0*/  ISETP.NE.AND P0, PT, R0, RZ, PT ;  /* 0x000000ff0000720c */ /* 0x000fe20003f05270 */
[----:B------:R-:W-:-:S12]  /*01f0*/  IMAD.U32 R0, RZ, RZ, UR5 ;  /* 0x00000005ff007e24 */ /* 0x000fd8000f8e00ff */
[----:B------:R-:W-:Y:S05]  /*0200*/  @!P0 BRA `(.L_x_4) ;  /* 0xfffffffc00dc8947 */ /* 0x000fea000383ffff */
.L_x_3:
[----:B------:R-:W-:Y:S01]  /*0210*/  VIADD R3, R0, 0x10 ;  /* 0x0000001000037836 */ /* 0x000fe20000000000 */
[----:B------:R-:W-:Y:S01]  /*0220*/  UMOV UR5, 0x50 ;  /* 0x0000005000057882 */ /* 0x000fe20000000000 */
[----:B------:R-:W-:Y:S01]  /*0230*/  SHF.L.U32 R2, R4, R0, RZ ;  /* 0x0000000004027219 */ /* 0x000fe200000006ff */
[----:B------:R-:W-:Y:S01]  /*0240*/  ULEA UR5, UR6, UR5, 0x18 ;  /* 0x0000000506057291 */ /* 0x000fe2000f8ec0ff */
[----:B------:R-:W-:Y:S01]  /*0250*/  IMAD.SHL.U32 R0, R0, 0x20, RZ ;  /* 0x0000002000007824 */ /* 0x000fe200078e00ff */
[----:B------:R-:W-:-:S04]  /*0260*/  SHF.L.U32 R3, R4, R3, RZ ;  /* 0x0000000304037219 */ /* 0x000fc800000006ff */
[----:B------:R-:W-:-:S05]  /*0270*/  LOP3.LUT R2, R3, R2, RZ, 0xfc, !PT ;  /* 0x0000000203027212 */ /* 0x000fca00078efcff */
[----:B------:R2:W-:Y:S04]  /*0280*/  ATOMS.OR RZ, [UR5], R2 ;  /* 0x00000002ffff798c */ /* 0x0005e8000b000005 */
[----:B------:R2:W-:Y:S01]  /*0290*/  STS [UR4], R0 ;  /* 0x00000000ff007988 */ /* 0x0005e20008000804 */
[----:B------:R-:W-:Y:S05]  /*02a0*/  BRA `(.L_x_2) ;  /* 0x0000000000107947 */ /* 0x000fea0003800000 */
.L_x_1:
[----:B------:R-:W-:Y:S01]  /*02b0*/  IMAD.MOV.U32 R0, RZ, RZ, -0x1 ;  /* 0xffffffffff007424 */ /* 0x000fe200078e00ff */
[----:B------:R-:W-:-:S04]  /*02c0*/  MOV R2, 0x2f0 ;  /* 0x000002f000027802 */ /* 0x000fc80000000f00 */
[----:B------:R2:W-:Y:S03]  /*02d0*/  STS [UR4], R0 ;  /* 0x00000000ff007988 */ /* 0x0005e60008000804 */
[----:B-12---:R-:W-:Y:S05]  /*02e0*/  CALL.REL.NOINC `($__internal_1_$__cuda_sm10x_tcgen05_guardrail_trap_phase_invalid_during_alloc) ;  /* 0x0000005400187944 */ /* 0x006fea0003c00000 */
.L_x_2:
[----:B------:R-:W-:Y:S05]  /*02f0*/  WARPSYNC.ALL ;  /* 0x0000000000007948 */ /* 0x000fea0003800000 */
[----:B------:R-:W-:Y:S01]  /*0300*/  NOP ;  /* 0x0000000000007918 */ /* 0x000fe20000000000 */
.L_x_0:
[----:B------:R-:W3:Y:S08]  /*0310*/  LDC.64 R10, c[0x0][0x398] ;  /* 0x0000e600ff0a7b82 */ /* 0x000ef00000000a00 */
[----:B------:R-:W4:Y:S02]  /*0320*/  S2UR UR5, SR_CgaSize ;  /* 0x00000000000579c3 */ /* 0x000f240000008a00 */
[----:B----4-:R-:W-:-:S12]  /*0330*/  UIMAD UR5, UR5, -0xa0, URZ ;  /* 0xffffff60050578a4 */ /* 0x010fd8000f8e02ff */
[----:B------:R-:W4:Y:S01]  /*0340*/  LDCU UR5, c[0x0][UR5+0x2b0] ;  /* 0x00005600050577ac */ /* 0x000f220008000800 */
[----:B------:R-:W-:Y:S02]  /*0350*/  SHF.R.U32.HI R110, RZ, 0x5, R20 ;  /* 0x00000005ff6e7819 */ /* 0x000fe40000011614 */
[C---:B------:R-:W-:Y:S01]  /*0360*/  LOP3.LUT R30, R20.reuse, 0x3f, RZ, 0xc0, !PT ;  /* 0x0000003f141e7812 */ /* 0x040fe200078ec0ff */
[----:B------:R-:W-:Y:S01]  /*0370*/  UMOV UR11, 0x400 ;  /* 0x00000400000b7882 */ /* 0x000fe20000000000 */
[----:B------:R-:W5:Y:S01]  /*0380*/  LDCU.128 UR16, c[0x0][0x380] ;  /* 0x00007000ff1077ac */ /* 0x000f620008000c00 */
[----:B------:R-:W-:Y:S01]  /*0390*/  LOP3.LUT R43, R20, 0x40, RZ, 0xc0, !PT ;  /* 0x00000040142b7812 */ /* 0x000fe200078ec0ff */
[----:B------:R-:W2:Y:S01]  /*03a0*/  S2UR UR4, SR_CTAID.X ;  /* 0x00000000000479c3 */ /* 0x000ea20000002500 */
[----:B------:R-:W1:Y:S07]  /*03b0*/  LDCU.64 UR22, c[0x0][0x358] ;  /* 0x00006b00ff1677ac */ /* 0x000e6e0008000a00 */
[----:B------:R-:W1:Y:S01]  /*03c0*/  S2UR UR10, SR_CgaCtaId ;  /* 0x00000000000a79c3 */ /* 0x000e620000008800 */
[----:B--23--:R-:W-:Y:S01]  /*03d0*/  VIADD R0, R11, 0x3f ;  /* 0x0000003f0b007836 */ /* 0x00cfe20000000000 */
[----:B------:R-:W-:-:S06]  /*03e0*/  IABS R15, R11 ;  /* 0x0000000b000f7213 */ /* 0x000fcc0000000000 */
[----:B------:R-:W2:Y:S01]  /*03f0*/  LDC.64 R44, c[0x0][0x3a8] ;  /* 0x0000ea00ff2c7b82 */ /* 0x000ea20000000a00 */
[----:B------:R-:W-:Y:S02]  /*0400*/  IABS R16, R10 ;  /* 0x0000000a00107213 */ /* 0x000fe40000000000 */
[----:B------:R-:W-:Y:S02]  /*0410*/  SHF.R.S32.HI R3, RZ, 0x1f, R0 ;  /* 0x0000001fff037819 */ /* 0x000fe40000011400 */
[----:B------:R-:W-:Y:S02]  /*0420*/  I2FP.F32.U32 R5, UR4 ;  /* 0x0000000400057c45 */ /* 0x000fe40008201000 */
[----:B------:R-:W-:Y:S01]  /*0430*/  LEA.HI R3, R3, R0, RZ, 0x6 ;  /* 0x0000000003037211 */ /* 0x000fe200078f30ff */
[----:B------:R-:W3:Y:S02]  /*0440*/  LDC R26, c[0x0][0x3a0] ;  /* 0x0000e800ff1a7b82 */ /* 0x000ee40000000800 */
[----:B----4-:R-:W-:Y:S01]  /*0450*/  FMUL R5, R5, UR5 ;  /* 0x0000000505057c20 */ /* 0x010fe20008400000 */
[----:B------:R-:W-:Y:S01]  /*0460*/  SHF.R.S32.HI R3, RZ, 0x6, R3 ;  /* 0x00000006ff037819 */ /* 0x000fe20000011403 */
[----:B-1----:R-:W-:-:S02]  /*0470*/  USHF.L.U32 UR4, UR10, 0x5, URZ ;  /* 0x000000050a047899 */ /* 0x002fc400080006ff */
[----:B------:R-:W-:Y:S02]  /*0480*/  ULEA UR11, UR10, UR11, 0x18 ;  /* 0x0000000b0a0b7291 */ /* 0x000fe4000f8ec0ff */
[----:B------:R-:W-:Y:S01]  /*0490*/  IMAD.SHL.U32 R4, R3, 0x8, RZ ;  /* 0x0000000803047824 */ /* 0x000fe200078e00ff */
[----:B------:R-:W-:Y:S01]  /*04a0*/  F2I.U32.TRUNC.NTZ R5, R5 ;  /* 0x0000000500057305 */ /* 0x000fe2000020f000 */
[----:B------:R-:W-:-:S03]  /*04b0*/  ULOP3.LUT UR5, UR4, 0x40, URZ, 0xc0, !UPT ;  /* 0x0000004004057892 */ /* 0x000fc6000f8ec0ff */
[----:B------:R-:W-:-:S04]  /*04c0*/  IABS R7, R4 ;  /* 0x0000000400077213 */ /* 0x000fc80000000000 */
[----:B------:R-:W1:Y:S08]  /*04d0*/  I2F.RP R0, R7 ;  /* 0x0000000700007306 */ /* 0x000e700000209400 */
[----:B-1----:R-:W1:Y:S02]  /*04e0*/  MUFU.RCP R0, R0 ;  /* 0x0000000000007308 */ /* 0x002e640000001000 */
[----:B-1----:R-:W-:Y:S01]  /*04f0*/  VIADD R2, R0, 0xffffffe ;  /* 0x0ffffffe00027836 */ /* 0x002fe20000000000 */
[----:B------:R-:W-:-:S05]  /*0500*/  IABS R0, R5 ;  /* 0x0000000500007213 */ /* 0x000fca0000000000 */
[----:B------:R1:W4:Y:S02]  /*0510*/  F2I.FTZ.U32.TRUNC.NTZ R3, R2 ;  /* 0x0000000200037305 */ /* 0x000324000021f000 */
[----:B-1----:R-:W-:Y:S02]  /*0520*/  IMAD.MOV.U32 R2, RZ, RZ, RZ ;  /* 0x000000ffff027224 */ /* 0x002fe400078e00ff */
[----:B----4-:R-:W-:-:S04]  /*0530*/  IMAD.MOV R6, RZ, RZ, -R3 ;  /* 0x000000ffff067224 */ /* 0x010fc800078e0a03 */
[----:B------:R-:W-:Y:S01]  /*0540*/  IMAD R9, R6, R7, RZ ;  /* 0x0000000706097224 */ /* 0x000fe200078e02ff */
[----:B------:R-:W-:-:S03]  /*0550*/  IABS R6, R4 ;  /* 0x0000000400067213 */ /* 0x000fc60000000000 */
[----:B------:R-:W-:-:S04]  /*0560*/  IMAD.HI.U32 R3, R3, R9, R2 ;  /* 0x0000000903037227 */ /* 0x000fc800078e0002 */
[----:B------:R-:W-:Y:S02]  /*0570*/  IMAD.MOV R2, RZ, RZ, -R6 ;  /* 0x000000ffff027224 */ /* 0x000fe400078e0a06 */
[----:B------:R-:W-:-:S04]  /*0580*/  IMAD.HI.U32 R3, R3, R0, RZ ;  /* 0x0000000003037227 */ /* 0x000fc800078e00ff */
[----:B------:R-:W-:Y:S01]  /*0590*/  IMAD R0, R3, R2, R0 ;  /* 0x0000000203007224 */ /* 0x000fe200078e0200 */
[----:B------:R-:W-:Y:S04]  /*05a0*/  BAR.SYNC.DEFER_BLOCKING 0x0 ;  /* 0x0000000000007b1d */ /* 0x000fe80000010000 */
[----:B------:R-:W-:-:S13]  /*05b0*/  ISETP.GT.U32.AND P2, PT, R7, R0, PT ;  /* 0x000000000700720c */ /* 0x000fda0003f44070 */
[----:B------:R-:W-:Y:S02]  /*05c0*/  @!P2 IMAD.IADD R0, R0, 0x1, -R7 ;  /* 0x000000010000a824 */ /* 0x000fe400078e0a07 */
[----:B------:R-:W-:Y:S01]  /*05d0*/  @!P2 VIADD R3, R3, 0x1 ;  /* 0x000000010303a836 */ /* 0x000fe20000000000 */
[----:B------:R-:W-:Y:S02]  /*05e0*/  ISETP.NE.AND P2, PT, R4, RZ, PT ;  /* 0x000000ff0400720c */ /* 0x000fe40003f45270 */
[----:B------:R-:W-:Y:S02]  /*05f0*/  ISETP.GE.U32.AND P0, PT, R0, R7, PT ;  /* 0x000000070000720c */ /* 0x000fe40003f06070 */
[----:B------:R-:W-:-:S04]  /*0600*/  LOP3.LUT R0, R5, R4, RZ, 0x3c, !PT ;  /* 0x0000000405007212 */ /* 0x000fc800078e3cff */
[----:B------:R-:W-:Y:S01]  /*0610*/  ISETP.GE.AND P3, PT, R0, RZ, PT ;  /* 0x000000ff0000720c */ /* 0x000fe20003f66270 */
[----:B------:R-:W-:-:S06]  /*0620*/  VIADD R0, R10, 0x7f ;  /* 0x0000007f0a007836 */ /* 0x000fcc0000000000 */
[----:B------:R-:W-:-:S04]  /*0630*/  @P0 VIADD R3, R3, 0x1 ;  /* 0x0000000103030836 */ /* 0x000fc80000000000 */
[----:B------:R-:W-:Y:S01]  /*0640*/  IMAD.MOV.U32 R2, RZ, RZ, R3 ;  /* 0x000000ffff027224 */ /* 0x000fe200078e0003 */
[----:B------:R-:W-:-:S03]  /*0650*/  SHF.R.S32.HI R3, RZ, 0x1f, R0 ;  /* 0x0000001fff037819 */ /* 0x000fc60000011400 */
[----:B------:R-:W-:Y:S01]  /*0660*/  @!P3 IMAD.MOV R2, RZ, RZ, -R2 ;  /* 0x000000ffff02b224 */ /* 0x000fe200078e0a02 */
[----:B------:R-:W-:Y:S02]  /*0670*/  @!P2 LOP3.LUT R2, RZ, R4, RZ, 0x33, !PT ;  /* 0x00000004ff02a212 */ /* 0x000fe400078e33ff */
[----:B------:R-:W-:-:S03]  /*0680*/  LEA.HI R3, R3, R0, RZ, 0x7 ;  /* 0x0000000003037211 */ /* 0x000fc600078f38ff */
[----:B------:R-:W-:Y:S02]  /*0690*/  IMAD.SHL.U32 R8, R2, 0x8, RZ ;  /* 0x0000000802087824 */ /* 0x000fe400078e00ff */
[----:B------:R-:W-:-:S03]  /*06a0*/  IMAD.MOV R2, RZ, RZ, -R2 ;  /* 0x000000ffff027224 */ /* 0x000fc600078e0a02 */
[----:B------:R-:W-:Y:S01]  /*06b0*/  LEA.HI.SX32 R3, R3, -R8, 0x19 ;  /* 0x8000000803037211 */ /* 0x000fe200078fcaff */
[----:B------:R-:W-:-:S03]  /*06c0*/  IMAD R12, R4, R2, R5 ;  /* 0x00000002040c7224 */ /* 0x000fc600078e0205 */
[----:B------:R-:W-:Y:S02]  /*06d0*/  VIMNMX R13, PT, PT, R3, 0x8, PT ;  /* 0x00000008030d7848 */ /* 0x000fe40003fe0100 */
[----:B------:R-:W-:Y:S02]  /*06e0*/  IABS R9, R12 ;  /* 0x0000000c00097213 */ /* 0x000fe40000000000 */
[-C--:B------:R-:W-:Y:S02]  /*06f0*/  IABS R7, R13.reuse ;  /* 0x0000000d00077213 */ /* 0x080fe40000000000 */
[----:B------:R-:W-:Y:S02]  /*0700*/  IABS R4, R13 ;  /* 0x0000000d00047213 */ /* 0x000fe40000000000 */
[----:B------:R-:W1:Y:S08]  /*0710*/  I2F.RP R0, R7 ;  /* 0x0000000700007306 */ /* 0x000e700000209400 */
[----:B-1----:R-:W1:Y:S02]  /*0720*/  MUFU.RCP R0, R0 ;  /* 0x0000000000007308 */ /* 0x002e640000001000 */
[----:B-1----:R-:W-:-:S02]  /*0730*/  VIADD R3, R0, 0xffffffe ;  /* 0x0ffffffe00037836 */ /* 0x002fc40000000000 */
[----:B------:R-:W-:-:S04]  /*0740*/  IMAD.MOV R0, RZ, RZ, -R4 ;  /* 0x000000ffff007224 */ /* 0x000fc800078e0a04 */
[----:B------:R-:W1:Y:S02]  /*0750*/  F2I.FTZ.U32.TRUNC.NTZ R3, R3 ;  /* 0x0000000300037305 */ /* 0x000e64000021f000 */
[----:B-1----:R-:W-:-:S04]  /*0760*/  IMAD.MOV R6, RZ, RZ, -R3 ;  /* 0x000000ffff067224 */ /* 0x002fc800078e0a03 */
[----:B------:R-:W-:Y:S02]  /*0770*/  IMAD.MOV.U32 R2, RZ, RZ, R6 ;  /* 0x000000ffff027224 */ /* 0x000fe400078e0006 */
[----:B------:R-:W1:Y:S02]  /*0780*/  I2F.RP R6, R15 ;  /* 0x0000000f00067306 */ /* 0x000e640000209400 */
[----:B------:R-:W-:Y:S02]  /*0790*/  IMAD R5, R2, R7, RZ ;  /* 0x0000000702057224 */ /* 0x000fe400078e02ff */
[----:B------:R-:W-:-:S04]  /*07a0*/  IMAD.MOV.U32 R2, RZ, RZ, RZ ;  /* 0x000000ffff027224 */ /* 0x000fc800078e00ff */
[----:B------:R-:W-:Y:S02]  /*07b0*/  IMAD.HI.U32 R2, R3, R5, R2 ;  /* 0x0000000503027227 */ /* 0x000fe400078e0002 */
[----:B------:R-:W4:Y:S04]  /*07c0*/  I2F.RP R3, R16 ;  /* 0x0000001000037306 */ /* 0x000f280000209400 */
[----:B------:R-:W-:-:S04]  /*07d0*/  IMAD.HI.U32 R2, R2, R9, RZ ;  /* 0x0000000902027227 */ /* 0x000fc800078e00ff */
[----:B------:R-:W-:Y:S01]  /*07e0*/  IMAD R0, R2, R0, R9 ;  /* 0x0000000002007224 */ /* 0x000fe200078e0209 */
[----:B-1----:R-:W1:Y:S04]  /*07f0*/  MUFU.RCP R6, R6 ;  /* 0x0000000600067308 */ /* 0x002e680000001000 */
[----:B------:R-:W-:-:S04]  /*0800*/  ISETP.GT.U32.AND P2, PT, R7, R0, PT ;  /* 0x000000000700720c */ /* 0x000fc80003f44070 */
[----:B----4-:R-:W4:Y:S09]  /*0810*/  MUFU.RCP R3, R3 ;  /* 0x0000000300037308 */ /* 0x010f320000001000 */
[----:B------:R-:W-:Y:S02]  /*0820*/  @!P2 IMAD.IADD R0, R0, 0x1, -R7 ;  /* 0x000000010000a824 */ /* 0x000fe400078e0a07 */
[----:B------:R-:W-:Y:S01]  /*0830*/  @!P2 VIADD R2, R2, 0x1 ;  /* 0x000000010202a836 */ /* 0x000fe20000000000 */
[----:B------:R-:W-:-:S02]  /*0840*/  ISETP.NE.AND P2, PT, R13, RZ, PT ;  /* 0x000000ff0d00720c */ /* 0x000fc40003f45270 */
[----:B------:R-:W-:Y:S01]  /*0850*/  ISETP.GE.U32.AND P0, PT, R0, R7, PT ;  /* 0x000000070000720c */ /* 0x000fe20003f06070 */
[----:B-1----:R-:W-:Y:S01]  /*0860*/  VIADD R7, R6, 0xffffffe ;  /* 0x0ffffffe06077836 */ /* 0x002fe20000000000 */
[----:B------:R-:W-:Y:S01]  /*0870*/  LOP3.LUT R0, R12, R13, RZ, 0x3c, !PT ;  /* 0x0000000d0c007212 */ /* 0x000fe200078e3cff */
[----:B----4-:R-:W-:Y:S02]  /*0880*/  VIADD R4, R3, 0xffffffe ;  /* 0x0ffffffe03047836 */ /* 0x010fe40000000000 */
[----:B------:R-:W-:Y:S01]  /*0890*/  VIADD R3, R110, UR4 ;  /* 0x000000046e037c36 */ /* 0x000fe20008000000 */
[----:B------:R-:W-:Y:S01]  /*08a0*/  ISETP.GE.AND P3, PT, R0, RZ, PT ;  /* 0x000000ff0000720c */ /* 0x000fe20003f66270 */
[----:B------:R-:W1:Y:S01]  /*08b0*/  F2I.FTZ.U32.TRUNC.NTZ R7, R7 ;  /* 0x0000000700077305 */ /* 0x000e62000021f000 */
[----:B------:R-:W-:Y:S01]  /*08c0*/  IMAD.MOV.U32 R6, RZ, RZ, RZ ;  /* 0x000000ffff067224 */ /* 0x000fe200078e00ff */
[----:B------:R-:W4:Y:S04]  /*08d0*/  LDCU UR4, c[0x0][0x3a4] ;  /* 0x00007480ff0477ac */ /* 0x000f280008000800 */
[----:B------:R-:W-:-:S02]  /*08e0*/  @P0 VIADD R2, R2, 0x1 ;  /* 0x0000000102020836 */ /* 0x000fc40000000000 */
[----:B------:R1:W2:Y:S04]  /*08f0*/  F2I.FTZ.U32.TRUNC.NTZ R5, R4 ;  /* 0x0000000400057305 */ /* 0x0002a8000021f000 */
[----:B------:R-:W-:Y:S01]  /*0900*/  @!P3 IMAD.MOV R2, RZ, RZ, -R2 ;  /* 0x000000ffff02b224 */ /* 0x000fe200078e0a02 */
[----:B------:R-:W-:Y:S01]  /*0910*/  @!P2 LOP3.LUT R2, RZ, R13, RZ, 0x33, !PT ;  /* 0x0000000dff02a212 */ /* 0x000fe200078e33ff */
[----:B-1----:R-:W-:-:S04]  /*0920*/  IMAD.MOV.U32 R4, RZ, RZ, RZ ;  /* 0x000000ffff047224 */ /* 0x002fc800078e00ff */
[----:B------:R-:W-:Y:S02]  /*0930*/  IMAD.MOV R0, RZ, RZ, -R2 ;  /* 0x000000ffff007224 */ /* 0x000fe400078e0a02 */
[----:B------:R-:W-:Y:S02]  /*0940*/  IMAD.SHL.U32 R2, R2, 0x40, RZ ;  /* 0x0000004002027824 */ /* 0x000fe400078e00ff */
[----:B------:R-:W-:Y:S02]  /*0950*/  IMAD R0, R13, R0, R12 ;  /* 0x000000000d007224 */ /* 0x000fe400078e020c */
[----:B------:R-:W-:Y:S02]  /*0960*/  IMAD.MOV R12, RZ, RZ, -R7 ;  /* 0x000000ffff0c7224 */ /* 0x000fe400078e0a07 */
[----:B------:R-:W-:Y:S01]  /*0970*/  IMAD.IADD R0, R8, 0x1, R0 ;  /* 0x0000000108007824 */ /* 0x000fe200078e0200 */
[----:B------:R-:W-:Y:S01]  /*0980*/  LOP3.LUT R8, R2, 0x23, R3, 0xf8, !PT ;  /* 0x0000002302087812 */ /* 0x000fe200078ef803 */
[----:B--2---:R-:W-:-:S03]  /*0990*/  IMAD.MOV R9, RZ, RZ, -R5 ;  /* 0x000000ffff097224 */ /* 0x004fc600078e0a05 */
[----:B------:R-:W-:Y:S01]  /*09a0*/  LEA R3, R0, UR5, 0x7 ;  /* 0x0000000500037c11 */ /* 0x000fe2000f8e38ff */
[----:B------:R-:W-:Y:S01]  /*09b0*/  IMAD R9, R9, R16, RZ ;  /* 0x0000001009097224 */ /* 0x000fe200078e02ff */
[C---:B------:R-:W-:Y:S01]  /*09c0*/  LOP3.LUT R23, R8.reuse, 0x4, RZ, 0xfc, !PT ;  /* 0x0000000408177812 */ /* 0x040fe200078efcff */
[----:B------:R-:W-:Y:S01]  /*09d0*/  UMOV UR5, 0x1 ;  /* 0x0000000100057882 */ /* 0x000fe20000000000 */
[----:B------:R-:W-:Y:S01]  /*09e0*/  LOP3.LUT R25, R8, 0xc, RZ, 0xfc, !PT ;  /* 0x0000000c08197812 */ /* 0x000fe200078efcff */
[----:B------:R-:W-:Y:S01]  /*09f0*/  IMAD.IADD R0, R30, 0x1, R3 ;  /* 0x000000011e007824 */ /* 0x000fe200078e0203 */
[----:B------:R-:W-:Y:S01]  /*0a00*/  IABS R14, R23 ;  /* 0x00000017000e7213 */ /* 0x000fe20000000000 */
[----:B------:R-:W-:Y:S01]  /*0a10*/  IMAD R3, R12, R15, RZ ;  /* 0x0000000f0c037224 */ /* 0x000fe200078e02ff */
[----:B------:R-:W-:Y:S01]  /*0a20*/  IABS R12, R8 ;  /* 0x00000008000c7213 */ /* 0x000fe20000000000 */
[----:B------:R-:W-:Y:S01]  /*0a30*/  IMAD.HI.U32 R4, R5, R9, R4 ;  /* 0x0000000905047227 */ /* 0x000fe200078e0004 */
[----:B------:R-:W-:-:S02]  /*0a40*/  IABS R9, R0 ;  /* 0x0000000000097213 */ /* 0x000fc40000000000 */
[C---:B------:R-:W-:Y:S01]  /*0a50*/  LOP3.LUT R24, R8.reuse, 0x8, RZ, 0xfc, !PT ;  /* 0x0000000808187812 */ /* 0x040fe200078efcff */
[----:B------:R-:W-:Y:S01]  /*0a60*/  IMAD.HI.U32 R6, R7, R3, R6 ;  /* 0x0000000307067227 */ /* 0x000fe200078e0006 */
[----:B------:R-:W-:Y:S02]  /*0a70*/  IABS R17, R25 ;  /* 0x0000001900117213 */ /* 0x000fe40000000000 */
[----:B------:R-:W-:Y:S01]  /*0a80*/  LOP3.LUT R29, R8, 0x18, RZ, 0xfc, !PT ;  /* 0x00000018081d7812 */ /* 0x000fe200078efcff */
[----:B------:R-:W-:Y:S01]  /*0a90*/  IMAD.HI.U32 R4, R4, R9, RZ ;  /* 0x0000000904047227 */ /* 0x000fe200078e00ff */
[C---:B------:R-:W-:Y:S02]  /*0aa0*/  LOP3.LUT R27, R8.reuse, 0x10, RZ, 0xfc, !PT ;  /* 0x00000010081b7812 */ /* 0x040fe400078efcff */
[----:B------:R-:W-:Y:S01]  /*0ab0*/  LOP3.LUT R28, R8, 0x14, RZ, 0xfc, !PT ;  /* 0x00000014081c7812 */ /* 0x000fe200078efcff */
[----:B------:R-:W-:Y:S01]  /*0ac0*/  IMAD.HI.U32 R3, R6, R12, RZ ;  /* 0x0000000c06037227 */ /* 0x000fe200078e00ff */
[----:B------:R-:W-:-:S02]  /*0ad0*/  IABS R22, R29 ;  /* 0x0000001d00167213 */ /* 0x000fc40000000000 */
[----:B------:R-:W-:Y:S01]  /*0ae0*/  IABS R19, R27 ;  /* 0x0000001b00137213 */ /* 0x000fe20000000000 */
[----:B------:R-:W-:Y:S01]  /*0af0*/  IMAD.MOV R13, RZ, RZ, -R3 ;  /* 0x000000ffff0d7224 */ /* 0x000fe200078e0a03 */
[----:B------:R-:W-:Y:S01]  /*0b00*/  IABS R21, R28 ;  /* 0x0000001c00157213 */ /* 0x000fe20000000000 */
[----:B------:R-:W-:Y:S01]  /*0b10*/  IMAD.MOV R3, RZ, RZ, -R4 ;  /* 0x000000ffff037224 */ /* 0x000fe200078e0a04 */
[----:B------:R-:W-:Y:S01]  /*0b20*/  ISETP.GE.AND P4, PT, R0, RZ, PT ;  /* 0x000000ff0000720c */ /* 0x000fe20003f86270 */
[----:B------:R-:W-:Y:S02]  /*0b30*/  IMAD.SHL.U32 R7, R20, 0x10, RZ ;  /* 0x0000001014077824 */ /* 0x000fe400078e00ff */
[----:B------:R-:W-:Y:S02]  /*0b40*/  IMAD R3, R16, R3, R9 ;  /* 0x0000000310037224 */ /* 0x000fe400078e0209 */
[----:B------:R-:W-:Y:S01]  /*0b50*/  IMAD.HI.U32 R5, R6, R14, RZ ;  /* 0x0000000e06057227 */ /* 0x000fe200078e00ff */
[----:B------:R-:W-:-:S02]  /*0b60*/  LOP3.LUT R7, R7, 0x70, RZ, 0xc0, !PT ;  /* 0x0000007007077812 */ /* 0x000fc400078ec0ff */
[----:B------:R-:W-:Y:S01]  /*0b70*/  ISETP.GT.U32.AND P0, PT, R16, R3, PT ;  /* 0x000000031000720c */ /* 0x000fe20003f04070 */
[----:B------:R-:W-:Y:S01]  /*0b80*/  IMAD R4, R15, R13, R12 ;  /* 0x0000000d0f047224 */ /* 0x000fe200078e020c */
[----:B------:R-:W-:Y:S01]  /*0b90*/  IABS R13, R24 ;  /* 0x00000018000d7213 */ /* 0x000fe20000000000 */
[----:B------:R-:W-:-:S04]  /*0ba0*/  IMAD.HI.U32 R9, R6, R17, RZ ;  /* 0x0000001106097227 */ /* 0x000fc800078e00ff */
[----:B------:R-:W-:Y:S02]  /*0bb0*/  IMAD.MOV R5, RZ, RZ, -R5 ;  /* 0x000000ffff057224 */ /* 0x000fe400078e0a05 */
[----:B------:R-:W-:Y:S02]  /*0bc0*/  IMAD R30, R30, 0x80, R7 ;  /* 0x000000801e1e7824 */ /* 0x000fe400078e0207 */
[----:B------:R-:W-:-:S03]  /*0bd0*/  IMAD.HI.U32 R7, R6, R13, RZ ;  /* 0x0000000d06077227 */ /* 0x000fc600078e00ff */
[----:B------:R-:W-:Y:S01]  /*0be0*/  LEA.HI R30, R43, R30, RZ, 0x1c ;  /* 0x0000001e2b1e7211 */ /* 0x000fe200078fe0ff */
[----:B------:R-:W-:Y:S02]  /*0bf0*/  @!P0 IMAD.IADD R3, R3, 0x1, -R16 ;  /* 0x0000000103038824 */ /* 0x000fe400078e0a10 */
[----:B------:R-:W-:Y:S02]  /*0c00*/  IMAD.MOV R18, RZ, RZ, -R9 ;  /* 0x000000ffff127224 */ /* 0x000fe400078e0a09 */
[C---:B------:R-:W-:Y:S01]  /*0c10*/  IMAD R5, R15.reuse, R5, R14 ;  /* 0x000000050f057224 */ /* 0x040fe200078e020e */
[----:B------:R-:W-:Y:S01]  /*0c20*/  ISETP.GT.U32.AND P0, PT, R16, R3, PT ;  /* 0x000000031000720c */ /* 0x000fe20003f04070 */
[----:B------:R-:W-:Y:S02]  /*0c30*/  IMAD.MOV R14, RZ, RZ, -R7 ;  /* 0x000000ffff0e7224 */ /* 0x000fe400078e0a07 */
[C---:B------:R-:W-:Y:S01]  /*0c40*/  IMAD R9, R15.reuse, R18, R17 ;  /* 0x000000120f097224 */ /* 0x040fe200078e0211 */
[----:B------:R-:W-:Y:S01]  /*0c50*/  ISETP.GT.U32.AND P3, PT, R15, R5, PT ;  /* 0x000000050f00720c */ /* 0x000fe20003f64070 */
[----:B------:R-:W-:-:S02]  /*0c60*/  IMAD.MOV.U32 R18, RZ, RZ, R22 ;  /* 0x000000ffff127224 */ /* 0x000fc400078e0016 */
[----:B------:R-:W-:Y:S01]  /*0c70*/  IMAD.HI.U32 R12, R6, R19, RZ ;  /* 0x00000013060c7227 */ /* 0x000fe200078e00ff */
[----:B------:R-:W1:Y:S03]  /*0c80*/  LDS R22, [UR11] ;  /* 0x0000000bff167984 */ /* 0x000e660008000800 */
[----:B------:R-:W-:Y:S01]  /*0c90*/  IMAD.MOV.U32 R17, RZ, RZ, R21 ;  /* 0x000000ffff117224 */ /* 0x000fe200078e0015 */
[----:B------:R-:W-:Y:S01]  /*0ca0*/  LOP3.LUT R21, R8, 0x1c, RZ, 0xfc, !PT ;  /* 0x0000001c08157812 */ /* 0x000fe200078efcff */
[C---:B------:R-:W-:Y:S02]  /*0cb0*/  IMAD R7, R15.reuse, R14, R13 ;  /* 0x0000000e0f077224 */ /* 0x040fe400078e020d */
[----:B------:R-:W-:Y:S01]  /*0cc0*/  IMAD.HI.U32 R14, R6, R18, RZ ;  /* 0x00000012060e7227 */ /* 0x000fe200078e00ff */
[----:B------:R-:W-:Y:S02]  /*0cd0*/  BAR.SYNC.DEFER_BLOCKING 0x0 ;  /* 0x0000000000007b1d */ /* 0x000fe40000010000 */
[----:B------:R-:W-:Y:S01]  /*0ce0*/  ISETP.GT.U32.AND P2, PT, R15, R7, PT ;  /* 0x000000070f00720c */ /* 0x000fe20003f44070 */
[----:B------:R-:W-:Y:S01]  /*0cf0*/  @!P0 IMAD.IADD R3, R3, 0x1, -R16 ;  /* 0x0000000103038824 */ /* 0x000fe200078e0a10 */
[----:B------:R-:W-:Y:S01]  /*0d00*/  ISETP.NE.AND P0, PT, R10, RZ, PT ;  /* 0x000000ff0a00720c */ /* 0x000fe20003f05270 */
[----:B------:R-:W-:-:S02]  /*0d10*/  IMAD.MOV R12, RZ, RZ, -R12 ;  /* 0x000000ffff0c7224 */ /* 0x000fc400078e0a0c */
[----:B------:R-:W-:-:S04]  /*0d20*/  IMAD.HI.U32 R13, R6, R17, RZ ;  /* 0x00000011060d7227 */ /* 0x000fc800078e00ff */
[----:B------:R-:W-:Y:S02]  /*0d30*/  IMAD.MOV R14, RZ, RZ, -R14 ;  /* 0x000000ffff0e7224 */ /* 0x000fe400078e0a0e */
[C---:B------:R-:W-:Y:S01]  /*0d40*/  IMAD R12, R15.reuse, R12, R19 ;  /* 0x0000000c0f0c7224 */ /* 0x040fe200078e0213 */
[----:B------:R-:W-:Y:S01]  /*0d50*/  IABS R19, R21 ;  /* 0x0000001500137213 */ /* 0x000fe20000000000 */
[----:B------:R-:W-:Y:S02]  /*0d60*/  IMAD.MOV R16, RZ, RZ, -R13 ;  /* 0x000000ffff107224 */ /* 0x000fe400078e0a0d */
[C---:B------:R-:W-:Y:S01]  /*0d70*/  IMAD R14, R15.reuse, R14, R18 ;  /* 0x0000000e0f0e7224 */ /* 0x040fe200078e0212 */
[C---:B------:R-:W-:Y:S01]  /*0d80*/  ISETP.GT.U32.AND P5, PT, R15.reuse, R12, PT ;  /* 0x0000000c0f00720c */ /* 0x040fe20003fa4070 */
[----:B------:R-:W-:Y:S02]  /*0d90*/  IMAD.MOV.U32 R18, RZ, RZ, R3 ;  /* 0x000000ffff127224 */ /* 0x000fe400078e0003 */
[----:B------:R-:W-:-:S02]  /*0da0*/  IMAD R13, R15, R16, R17 ;  /* 0x000000100f0d7224 */ /* 0x000fc400078e0211 */
[----:B------:R-:W-:Y:S01]  /*0db0*/  @!P3 IMAD.IADD R5, R5, 0x1, -R15 ;  /* 0x000000010505b824 */ /* 0x000fe200078e0a0f */
[C---:B------:R-:W-:Y:S01]  /*0dc0*/  ISETP.GT.U32.AND P3, PT, R15.reuse, R9, PT ;  /* 0x000000090f00720c */ /* 0x040fe20003f64070 */
[----:B------:R-:W-:Y:S02]  /*0dd0*/  IMAD.MOV.U32 R16, RZ, RZ, R19 ;  /* 0x000000ffff107224 */ /* 0x000fe400078e0013 */
[----:B------:R-:W-:Y:S01]  /*0de0*/  @!P4 IMAD.MOV R18, RZ, RZ, -R18 ;  /* 0x000000ffff12c224 */ /* 0x000fe200078e0a12 */
[----:B------:R-:W-:Y:S01]  /*0df0*/  @!P0 LOP3.LUT R18, RZ, R10, RZ, 0x33, !PT ;  /* 0x0000000aff128212 */ /* 0x000fe200078e33ff */
[----:B------:R-:W-:Y:S01]  /*0e00*/  IMAD.HI.U32 R6, R6, R16, RZ ;  /* 0x0000001006067227 */ /* 0x000fe200078e00ff */
[C---:B------:R-:W-:Y:S02]  /*0e10*/  ISETP.GT.U32.AND P0, PT, R15.reuse, R13, PT ;  /* 0x0000000d0f00720c */ /* 0x040fe40003f04070 */
[----:B------:R-:W-:Y:S01]  /*0e20*/  ISETP.GT.U32.AND P6, PT, R15, R5, PT ;  /* 0x000000050f00720c */ /* 0x000fe20003fc4070 */
[----:B------:R-:W-:Y:S01]  /*0e30*/  IMAD.MOV R6, RZ, RZ, -R6 ;  /* 0x000000ffff067224 */ /* 0x000fe200078e0a06 */
[----:B-1----:R-:W-:Y:S01]  /*0e40*/  R2UR UR21, R22 ;  /* 0x00000000161572ca */ /* 0x002fe200000e0000 */
[----:B------:R-:W-:-:S02]  /*0e50*/  IMAD.SHL.U32 R3, R110, 0x200000, RZ ;  /* 0x002000006e037824 */ /* 0x000fc400078e00ff */
[--C-:B------:R-:W-:Y:S01]  /*0e60*/  @!P3 IMAD.IADD R9, R9, 0x1, -R15.reuse ;  /* 0x000000010909b824 */ /* 0x100fe200078e0a0f */
[C---:B------:R-:W-:Y:S01]  /*0e70*/  ISETP.GT.U32.AND P3, PT, R15.reuse, R14, PT ;  /* 0x0000000e0f00720c */ /* 0x040fe20003f64070 */
[----:B------:R-:W-:Y:S01]  /*0e80*/  IMAD R10, R15, R6, R16 ;  /* 0x000000060f0a7224 */ /* 0x000fe200078e0210 */
[----:B------:R-:W-:Y:S01]  /*0e90*/  LOP3.LUT R3, R3, 0x600000, RZ, 0xc0, !PT ;  /* 0x0060000003037812 */ /* 0x000fe200078ec0ff */
[--C-:B------:R-:W-:Y:S01]  /*0ea0*/  @!P2 IMAD.IADD R7, R7, 0x1, -R15.reuse ;  /* 0x000000010707a824 */ /* 0x100fe200078e0a0f */
[----:B------:R-:W-:Y:S01]  /*0eb0*/  ISETP.GT.U32.AND P2, PT, R15, R4, PT ;  /* 0x000000040f00720c */ /* 0x000fe20003f44070 */
[--C-:B------:R-:W-:Y:S01]  /*0ec0*/  @!P5 IMAD.IADD R12, R12, 0x1, -R15.reuse ;  /* 0x000000010c0cd824 */ /* 0x100fe200078e0a0f */
[----:B------:R-:W-:Y:S01]  /*0ed0*/  R2UR UR12, R3 ;  /* 0x00000000030c72ca */ /* 0x000fe200000e0000 */
[--C-:B------:R-:W-:Y:S01]  /*0ee0*/  @!P0 IMAD.IADD R13, R13, 0x1, -R15.reuse ;  /* 0x000000010d0d8824 */ /* 0x100fe200078e0a0f */
[----:B------:R-:W-:Y:S01]  /*0ef0*/  ISETP.GT.U32.AND P0, PT, R15, R10, PT ;  /* 0x0000000a0f00720c */ /* 0x000fe20003f04070 */
[--C-:B------:R-:W-:Y:S01]  /*0f00*/  @!P6 IMAD.IADD R5, R5, 0x1, -R15.reuse ;  /* 0x000000010505e824 */ /* 0x100fe200078e0a0f */
[C---:B------:R-:W-:Y:S01]  /*0f10*/  ISETP.GT.U32.AND P6, PT, R15.reuse, R9, PT ;  /* 0x000000090f00720c */ /* 0x040fe20003fc4070 */
[----:B----4-:R-:W-:Y:S01]  /*0f20*/  IMAD R18, R18, UR4, RZ ;  /* 0x0000000412127c24 */ /* 0x010fe2000f8e02ff */
[C---:B------:R-:W-:Y:S01]  /*0f30*/  ISETP.GT.U32.AND P5, PT, R15.reuse, R12, PT ;  /* 0x0000000c0f00720c */ /* 0x040fe20003fa4070 */
[----:B------:R-:W-:Y:S01]  /*0f40*/  @!P3 IMAD.IADD R14, R14, 0x1, -R15 ;  /* 0x000000010e0eb824 */ /* 0x000fe200078e0a0f */
[----:B------:R-:W-:Y:S01]  /*0f50*/  SHF.R.U32.HI R3, RZ, 0x6, R20 ;  /* 0x00000006ff037819 */ /* 0x000fe20000011614 */
[----:B------:R-:W-:Y:S01]  /*0f60*/  IMAD.MOV.U32 R6, RZ, RZ, R5 ;  /* 0x000000ffff067224 */ /* 0x000fe200078e0005 */
[----:B------:R-:W-:Y:S01]  /*0f70*/  ISETP.GT.U32.AND P4, PT, R15, R7, PT ;  /* 0x000000070f00720c */ /* 0x000fe20003f84070 */
[--C-:B------:R-:W-:Y:S01]  /*0f80*/  @!P2 IMAD.IADD R4, R4, 0x1, -R15.reuse ;  /* 0x000000010404a824 */ /* 0x100fe200078e0a0f */
[----:B------:R-:W-:Y:S01]  /*0f90*/  SGXT.U32 R3, R3, 0x1 ;  /* 0x000000010303781a */ /* 0x000fe20000000000 */
[----:B---3--:R-:W-:Y:S01]  /*0fa0*/  VIADD R22, R26, 0x1f ;  /* 0x0000001f1a167836 */ /* 0x008fe20000000000 */
[----:B------:R-:W-:Y:S01]  /*0fb0*/  ISETP.GE.AND P3, PT, R23, RZ, PT ;  /* 0x000000ff1700720c */ /* 0x000fe20003f66270 */
[--C-:B------:R-:W-:Y:S01]  /*0fc0*/  @!P0 IMAD.IADD R10, R10, 0x1, -R15.reuse ;  /* 0x000000010a0a8824 */ /* 0x100fe200078e0a0f */
[----:B------:R-:W-:Y:S01]  /*0fd0*/  ISETP.GT.U32.AND P0, PT, R15, R14, PT ;  /* 0x0000000e0f00720c */ /* 0x000fe20003f04070 */
[----:B------:R-:W-:Y:S01]  /*0fe0*/  IMAD R37, R3, R44, RZ ;  /* 0x0000002c03257224 */ /* 0x000fe200078e02ff */
[----:B------:R-:W-:Y:S01]  /*0ff0*/  ISETP.GE.AND P2, PT, R8, RZ, PT ;  /* 0x000000ff0800720c */ /* 0x000fe20003f46270 */
[--C-:B------:R-:W-:Y:S01]  /*1000*/  @!P6 IMAD.IADD R9, R9, 0x1, -R15.reuse ;  /* 0x000000010909e824 */ /* 0x100fe200078e0a0f */
[----:B------:R-:W-:Y:S01]  /*1010*/  ISETP.GT.U32.AND P6, PT, R15, R4, PT ;  /* 0x000000040f00720c */ /* 0x000fe20003fc4070 */
[----:B------:R-:W-:Y:S01]  /*1020*/  @!P5 IMAD.IADD R12, R12, 0x1, -R15 ;  /* 0x000000010c0cd824 */ /* 0x000fe200078e0a0f */
[----:B------:R-:W-:Y:S01]  /*1030*/  ISETP.GE.AND P5, PT, R24, RZ, PT ;  /* 0x000000ff1800720c */ /* 0x000fe20003fa6270 */
[----:B------:R-:W-:Y:S01]  /*1040*/  IMAD R35, R44, 0x2, R37 ;  /* 0x000000022c237824 */ /* 0x000fe200078e0225 */
[----:B------:R-:W-:Y:S01]  /*1050*/  LOP3.LUT R24, R20, 0x1f, RZ, 0xc0, !PT ;  /* 0x0000001f14187812 */ /* 0x000fe200078ec0ff */
[----:B------:R-:W-:Y:S01]  /*1060*/  @!P4 IMAD.IADD R7, R7, 0x1, -R15 ;  /* 0x000000010707c824 */ /* 0x000fe200078e0a0f */
[----:B------:R-:W-:Y:S01]  /*1070*/  ISETP.GT.U32.AND P4, PT, R15, R13, PT ;  /* 0x0000000d0f00720c */ /* 0x000fe20003f84070 */
[----:B------:R-:W-:Y:S01]  /*1080*/  IMAD R33, R44, 0x2, R35 ;  /* 0x000000022c217824 */ /* 0x000fe200078e0223 */
[----:B------:R-:W-:Y:S01]  /*1090*/  LOP3.LUT R5, RZ, R11, RZ, 0x33, !PT ;  /* 0x0000000bff057212 */ /* 0x000fe200078e33ff */
[----:B------:R-:W-:Y:S01]  /*10a0*/  @!P0 IMAD.IADD R14, R14, 0x1, -R15 ;  /* 0x000000010e0e8824 */ /* 0x000fe200078e0a0f */
[----:B------:R-:W-:Y:S01]  /*10b0*/  ISETP.GE.AND P0, PT, R29, RZ, PT ;  /* 0x000000ff1d00720c */ /* 0x000fe20003f06270 */
[----:B------:R-:W-:Y:S01]  /*10c0*/  IMAD R31, R44, 0x2, R33 ;  /* 0x000000022c1f7824 */ /* 0x000fe200078e0221 */
[----:B------:R-:W-:Y:S01]  /*10d0*/  LOP3.LUT R16, R3, 0x2, RZ, 0xfc, !PT ;  /* 0x0000000203107812 */ /* 0x000fe200078efcff */
[----:B------:R-:W-:Y:S01]  /*10e0*/  @!P3 IMAD.MOV R6, RZ, RZ, -R6 ;  /* 0x000000ffff06b224 */ /* 0x000fe200078e0a06 */
[----:B------:R-:W-:Y:S01]  /*10f0*/  ISETP.GT.U32.AND P3, PT, R15, R10, PT ;  /* 0x0000000a0f00720c */ /* 0x000fe20003f64070 */
[----:B------:R-:W-:Y:S01]  /*1100*/  @!P6 IMAD.IADD R4, R4, 0x1, -R15 ;  /* 0x000000010404e824 */ /* 0x000fe200078e0a0f */
[----:B------:R-:W-:Y:S01]  /*1110*/  ISETP.GE.AND P6, PT, R28, RZ, PT ;  /* 0x000000ff1c00720c */ /* 0x000fe20003fc6270 */
[C---:B------:R-:W-:Y:S01]  /*1120*/  IMAD R29, R44.reuse, 0x2, R31 ;  /* 0x000000022c1d7824 */ /* 0x040fe200078e021f */
[----:B------:R-:W1:Y:S01]  /*1130*/  LDCU UR4, c[0x0][0x3b0] ;  /* 0x00007600ff0477ac */ /* 0x000e620008000800 */
[----:B------:R-:W-:Y:S01]  /*1140*/  @!P5 IMAD.MOV R7, RZ, RZ, -R7 ;  /* 0x000000ffff07d224 */ /* 0x000fe200078e0a07 */
[----:B------:R-:W-:Y:S01]  /*1150*/  ISETP.GE.AND P5, PT, R27, RZ, PT ;  /* 0x000000ff1b00720c */ /* 0x000fe20003fa6270 */
[----:B------:R-:W-:Y:S01]  /*1160*/  @!P4 IMAD.IADD R13, R13, 0x1, -R15 ;  /* 0x000000010d0dc824 */ /* 0x000fe200078e0a0f */
[----:B------:R-:W-:Y:S01]  /*1170*/  ISETP.GE.AND P4, PT, R25, RZ, PT ;  /* 0x000000ff1900720c */ /* 0x000fe20003f86270 */
[----:B------:R-:W-:Y:S01]  /*1180*/  @!P2 IMAD.MOV R4, RZ, RZ, -R4 ;  /* 0x000000ffff04a224 */ /* 0x000fe200078e0a04 */
[----:B------:R-:W-:Y:S01]  /*1190*/  ISETP.GE.AND P2, PT, R21, RZ, PT ;  /* 0x000000ff1500720c */ /* 0x000fe20003f46270 */
[----:B------:R-:W-:Y:S01]  /*11a0*/  IMAD R27, R44, 0x2, R29 ;  /* 0x000000022c1b7824 */ /* 0x000fe200078e021d */
[----:B------:R-:W-:Y:S01]  /*11b0*/  LOP3.LUT R41, R3, 0x6, RZ, 0xfc, !PT ;  /* 0x0000000603297812 */ /* 0x000fe200078efcff */
[----:B------:R-:W-:Y:S01]  /*11c0*/  @!P3 IMAD.IADD R10, R10, 0x1, -R15 ;  /* 0x000000010a0ab824 */ /* 0x000fe200078e0a0f */
[----:B------:R-:W-:Y:S01]  /*11d0*/  ISETP.NE.AND P3, PT, R11, RZ, PT ;  /* 0x000000ff0b00720c */ /* 0x000fe20003f65270 */
[----:B------:R-:W-:Y:S01]  /*11e0*/  IMAD R23, R44, 0x2, R27 ;  /* 0x000000022c177824 */ /* 0x000fe200078e021b */
[----:B------:R-:W-:Y:S01]  /*11f0*/  LEA.HI R11, R20, 0x1e, RZ, 0x1a ;  /* 0x0000001e140b7811 */ /* 0x000fe200078fd0ff */
[----:B------:R-:W-:Y:S01]  /*1200*/  @!P6 IMAD.MOV R13, RZ, RZ, -R13 ;  /* 0x000000ffff0de224 */ /* 0x000fe200078e0a0d */
[C---:B------:R-:W-:Y:S01]  /*1210*/  SEL R8, R5.reuse, R4, !P3 ;  /* 0x0000000405087207 */ /* 0x040fe20005800000 */
[C---:B------:R-:W-:Y:S01]  /*1220*/  IMAD R19, R44.reuse, 0x4, R23 ;  /* 0x000000042c137824 */ /* 0x040fe200078e0217 */
[C---:B------:R-:W-:Y:S01]  /*1230*/  SEL R6, R5.reuse, R6, !P3 ;  /* 0x0000000605067207 */ /* 0x040fe20005800000 */
[----:B------:R-:W-:Y:S01]  /*1240*/  @!P4 IMAD.MOV R9, RZ, RZ, -R9 ;  /* 0x000000ffff09c224 */ /* 0x000fe200078e0a09 */
[C---:B------:R-:W-:Y:S01]  /*1250*/  SEL R34, R5.reuse, R7, !P3 ;  /* 0x0000000705227207 */ /* 0x040fe20005800000 */
[----:B------:R-:W-:Y:S01]  /*1260*/  IMAD R17, R44, 0x2, R19 ;  /* 0x000000022c117824 */ /* 0x000fe200078e0213 */
[C---:B------:R-:W-:Y:S01]  /*1270*/  SEL R39, R5.reuse, R13, !P3 ;  /* 0x0000000d05277207 */ /* 0x040fe20005800000 */
[----:B------:R-:W-:Y:S01]  /*1280*/  @!P5 IMAD.MOV R12, RZ, RZ, -R12 ;  /* 0x000000ffff0cd224 */ /* 0x000fe200078e0a0c */
[C---:B------:R-:W-:Y:S01]  /*1290*/  SEL R36, R5.reuse, R9, !P3 ;  /* 0x0000000905247207 */ /* 0x040fe20005800000 */
[----:B------:R-:W-:Y:S01]  /*12a0*/  @!P0 IMAD.MOV R14, RZ, RZ, -R14 ;  /* 0x000000ffff0e8224 */ /* 0x000fe200078e0a0e */
[----:B------:R-:W-:Y:S01]  /*12b0*/  ISETP.GT.AND P0, PT, R22, 0x1f, PT ;  /* 0x0000001f1600780c */ /* 0x000fe20003f04270 */
[----:B------:R-:W-:Y:S01]  /*12c0*/  @!P2 IMAD.MOV R10, RZ, RZ, -R10 ;  /* 0x000000ffff0aa224 */ /* 0x000fe200078e0a0a */
[C---:B------:R-:W-:Y:S01]  /*12d0*/  SEL R38, R5.reuse, R12, !P3 ;  /* 0x0000000c05267207 */ /* 0x040fe20005800000 */
[----:B------:R-:W-:Y:S01]  /*12e0*/  IMAD R15, R44, 0x2, R17 ;  /* 0x000000022c0f7824 */ /* 0x000fe200078e0211 */
[C---:B------:R-:W-:Y:S01]  /*12f0*/  SEL R40, R5.reuse, R14, !P3 ;  /* 0x0000000e05287207 */ /* 0x040fe20005800000 */
[----:B------:R-:W-:Y:S01]  /*1300*/  IMAD R25, R24, R45, RZ ;  /* 0x0000002d18197224 */ /* 0x000fe200078e02ff */
[----:B------:R-:W-:Y:S01]  /*1310*/  SEL R28, R5, R10, !P3 ;  /* 0x0000000a051c7207 */ /* 0x000fe20005800000 */
[----:B------:R-:W-:Y:S01]  /*1320*/  IMAD R5, R44, 0x2, R15 ;  /* 0x000000022c057824 */ /* 0x000fe200078e020f */
[----:B-----5:R-:W-:Y:S01]  /*1330*/  LEA R76, P3, R18, UR16, 0x2 ;  /* 0x00000010124c7c11 */ /* 0x020fe2000f8610ff */
[----:B------:R-:W-:Y:S01]  /*1340*/  IMAD R43, R11, R44, RZ ;  /* 0x0000002c0b2b7224 */ /* 0x000fe200078e02ff */
[C---:B------:R-:W-:Y:S01]  /*1350*/  LEA R47, P4, R25.reuse, UR18, 0x2 ;  /* 0x00000012192f7c11 */ /* 0x040fe2000f8810ff */
[----:B------:R-:W-:Y:S01]  /*1360*/  IMAD R7, R44, 0x2, R5 ;  /* 0x000000022c077824 */ /* 0x000fe200078e0205 */
[----:B------:R-:W-:Y:S01]  /*1370*/  LEA.HI.X.SX32 R32, R18, UR17, 0x2, P3 ;  /* 0x0000001112207c11 */ /* 0x000fe200098f16ff */
[----:B-1----:R-:W-:Y:S01]  /*1380*/  IMAD R28, R28, UR4, RZ ;  /* 0x000000041c1c7c24 */ /* 0x002fe2000f8e02ff */
[----:B------:R-:W-:Y:S01]  /*1390*/  LEA.HI.X.SX32 R77, R25, UR19, 0x2, P4 ;  /* 0x00000013194d7c11 */ /* 0x000fe2000a0f16ff */
[----:B------:R-:W-:Y:S01]  /*13a0*/  IMAD R9, R44, 0x2, R7 ;  /* 0x000000022c097824 */ /* 0x000fe200078e0207 */
[----:B------:R-:W-:-:S02]  /*13b0*/  LEA R68, P4, R7, R76, 0x2 ;  /* 0x0000004c07447211 */ /* 0x000fc400078810ff */
[----:B------:R-:W-:Y:S02]  /*13c0*/  ISETP.GE.AND P2, PT, R3, R26, PT ;  /* 0x0000001a0300720c */ /* 0x000fe40003f46270 */
[----:B------:R-:W-:Y:S01]  /*13d0*/  LEA.HI.X.SX32 R69, R7, R32, 0x2, P4 ;  /* 0x0000002007457211 */ /* 0x000fe200020f16ff */
[----:B------:R-:W-:Y:S01]  /*13e0*/  IMAD R7, R36, UR4, RZ ;  /* 0x0000000424077c24 */ /* 0x000fe2000f8e02ff */
[C---:B------:R-:W-:Y:S02]  /*13f0*/  LEA R90, P4, R35.reuse, R76, 0x2 ;  /* 0x0000004c235a7211 */ /* 0x040fe400078810ff */
[----:B------:R-:W-:Y:S02]  /*1400*/  SEL R21, RZ, 0x4, !P0 ;  /* 0x00000004ff157807 */ /* 0x000fe40004000000 */
[----:B------:R-:W-:Y:S02]  /*1410*/  LEA.HI.X.SX32 R91, R35, R32, 0x2, P4 ;  /* 0x00000020235b7211 */ /* 0x000fe400020f16ff */
[----:B------:R-:W-:-:S02]  /*1420*/  LEA R52, P4, R29, R76, 0x2 ;  /* 0x0000004c1d347211 */ /* 0x000fc400078810ff */
[----:B------:R-:W-:Y:S02]  /*1430*/  SEL R4, R21, RZ, !P2 ;  /* 0x000000ff15047207 */ /* 0x000fe40005000000 */
[----:B------:R-:W-:Y:S02]  /*1440*/  LEA.HI.X.SX32 R53, R29, R32, 0x2, P4 ;  /* 0x000000201d357211 */ /* 0x000fe400020f16ff */
[----:B------:R-:W-:Y:S02]  /*1450*/  ISETP.GE.AND P0, PT, R16, R26, PT ;  /* 0x0000001a1000720c */ /* 0x000fe40003f06270 */
[-C--:B------:R-:W-:Y:S02]  /*1460*/  LEA R56, P4, R23, R76.reuse, 0x2 ;  /* 0x0000004c17387211 */ /* 0x080fe400078810ff */
[----:B------:R-:W-:Y:S02]  /*1470*/  LOP3.LUT R14, R3, 0x4, RZ, 0xfc, !PT ;  /* 0x00000004030e7812 */ /* 0x000fe400078efcff */
[----:B------:R-:W-:-:S02]  /*1480*/  LEA R66, P2, R5, R76, 0x2 ;  /* 0x0000004c05427211 */ /* 0x000fc400078410ff */
[----:B------:R-:W-:Y:S02]  /*1490*/  ISETP.NE.U32.AND P3, PT, R4, RZ, PT ;  /* 0x000000ff0400720c */ /* 0x000fe40003f65070 */
[----:B------:R-:W-:Y:S02]  /*14a0*/  SEL R4, R21, RZ, !P0 ;  /* 0x000000ff15047207 */ /* 0x000fe40004000000 */
[----:B------:R-:W-:Y:S02]  /*14b0*/  LEA.HI.X.SX32 R57, R23, R32, 0x2, P4 ;  /* 0x0000002017397211 */ /* 0x000fe400020f16ff */
[----:B------:R-:W-:Y:S02]  /*14c0*/  ISETP.GE.AND P0, PT, R14, R26, PT ;  /* 0x0000001a0e00720c */ /* 0x000fe40003f06270 */
[----:B------:R-:W-:Y:S02]  /*14d0*/  LEA R60, P4, R19, R76, 0x2 ;  /* 0x0000004c133c7211 */ /* 0x000fe400078810ff */
[----:B------:R-:W-:Y:S01]  /*14e0*/  LEA.HI.X.SX32 R67, R5, R32, 0x2, P2 ;  /* 0x0000002005437211 */ /* 0x000fe200010f16ff */
[----:B------:R-:W-:Y:S01]  /*14f0*/  IMAD R5, R39, UR4, RZ ;  /* 0x0000000427057c24 */ /* 0x000fe2000f8e02ff */
[----:B------:R-:W-:-:S02]  /*1500*/  LEA R74, P2, R37, R76, 0x2 ;  /* 0x0000004c254a7211 */ /* 0x000fc400078410ff */
[----:B------:R-:W-:Y:S02]  /*1510*/  SEL R10, R21, RZ, !P0 ;  /* 0x000000ff150a7207 */ /* 0x000fe40004000000 */
[----:B------:R-:W-:Y:S02]  /*1520*/  LEA.HI.X.SX32 R61, R19, R32, 0x2, P4 ;  /* 0x00000020133d7211 */ /* 0x000fe400020f16ff */
[-C--:B------:R-:W-:Y:S02]  /*1530*/  LEA R70, P0, R9, R76.reuse, 0x2 ;  /* 0x0000004c09467211 */ /* 0x080fe400078010ff */
[----:B------:R-:W-:Y:S02]  /*1540*/  LEA R62, P4, R17, R76, 0x2 ;  /* 0x0000004c113e7211 */ /* 0x000fe400078810ff */
[----:B------:R-:W-:Y:S02]  /*1550*/  LEA.HI.X.SX32 R75, R37, R32, 0x2, P2 ;  /* 0x00000020254b7211 */ /* 0x000fe400010f16ff */
[----:B------:R-:W-:Y:S01]  /*1560*/  ISETP.NE.U32.AND P5, PT, R4, RZ, PT ;  /* 0x000000ff0400720c */ /* 0x000fe20003fa5070 */
[----:B------:R-:W-:Y:S01]  /*1570*/  IMAD R4, R44, 0x2, R9 ;  /* 0x000000022c047824 */ /* 0x000fe200078e0209 */
[----:B------:R-:W-:-:S02]  /*1580*/  LEA R50, P2, R31, R76, 0x2 ;  /* 0x0000004c1f327211 */ /* 0x000fc400078410ff */
[-C--:B------:R-:W-:Y:S01]  /*1590*/  LEA.HI.X.SX32 R71, R9, R32.reuse, 0x2, P0 ;  /* 0x0000002009477211 */ /* 0x080fe200000f16ff */
[----:B------:R-:W-:Y:S01]  /*15a0*/  IMAD R9, R6, UR4, RZ ;  /* 0x0000000406097c24 */ /* 0x000fe2000f8e02ff */
[----:B------:R-:W-:Y:S01]  /*15b0*/  LEA.HI.X.SX32 R63, R17, R32, 0x2, P4 ;  /* 0x00000020113f7211 */ /* 0x000fe200020f16ff */
[----:B------:R-:W-:Y:S01]  /*15c0*/  IMAD R6, R38, UR4, RZ ;  /* 0x0000000426067c24 */ /* 0x000fe2000f8e02ff */
[----:B------:R-:W-:Y:S02]  /*15d0*/  LEA R64, P4, R15, R76, 0x2 ;  /* 0x0000004c0f407211 */ /* 0x000fe400078810ff */
[----:B------:R-:W-:Y:S02]  /*15e0*/  LEA.HI.X.SX32 R51, R31, R32, 0x2, P2 ;  /* 0x000000201f337211 */ /* 0x000fe400010f16ff */
[----:B------:R-:W-:Y:S01]  /*15f0*/  ISETP.NE.U32.AND P2, PT, R10, RZ, PT ;  /* 0x000000ff0a00720c */ /* 0x000fe20003f45070 */
[----:B------:R-:W-:Y:S01]  /*1600*/  IMAD R10, R8, UR4, RZ ;  /* 0x00000004080a7c24 */ /* 0x000fe2000f8e02ff */
[----:B------:R-:W-:Y:S01]  /*1610*/  LEA R72, P6, R4, R76, 0x2 ;  /* 0x0000004c04487211 */ /* 0x000fe200078c10ff */
[----:B------:R-:W-:Y:S01]  /*1620*/  IMAD R8, R34, UR4, RZ ;  /* 0x0000000422087c24 */ /* 0x000fe2000f8e02ff */
[----:B------:R-:W-:-:S02]  /*1630*/  LEA.HI.X.SX32 R65, R15, R32, 0x2, P4 ;  /* 0x000000200f417211 */ /* 0x000fc400020f16ff */
[CC--:B------:R-:W-:Y:S02]  /*1640*/  LEA R86, P4, R9.reuse, R47.reuse, 0x2 ;  /* 0x0000002f09567211 */ /* 0x0c0fe400078810ff */
[----:B------:R-:W-:Y:S01]  /*1650*/  LEA.HI.X.SX32 R73, R4, R32, 0x2, P6 ;  /* 0x0000002004497211 */ /* 0x000fe200030f16ff */
[----:B------:R-:W-:Y:S01]  /*1660*/  IMAD R4, R40, UR4, RZ ;  /* 0x0000000428047c24 */ /* 0x000fe2000f8e02ff */
[C---:B------:R-:W-:Y:S02]  /*1670*/  LEA R78, P6, R10.reuse, R47, 0x2 ;  /* 0x0000002f0a4e7211 */ /* 0x040fe400078c10ff */
[----:B------:R-:W-:Y:S02]  /*1680*/  LEA.HI.X.SX32 R87, R9, R77, 0x2, P4 ;  /* 0x0000004d09577211 */ /* 0x000fe400020f16ff */
[----:B------:R-:W-:Y:S02]  /*1690*/  LEA R88, P4, R7, R47, 0x2 ;  /* 0x0000002f07587211 */ /* 0x000fe400078810ff */
[----:B------:R-:W-:-:S02]  /*16a0*/  LEA.HI.X.SX32 R79, R10, R77, 0x2, P6 ;  /* 0x0000004d0a4f7211 */ /* 0x000fc400030f16ff */
[----:B------:R-:W-:Y:S02]  /*16b0*/  LEA R80, P6, R8, R47, 0x2 ;  /* 0x0000002f08507211 */ /* 0x000fe400078c10ff */
[----:B------:R-:W-:Y:S02]  /*16c0*/  LEA.HI R13, R20, 0xe, RZ, 0x1a ;  /* 0x0000000e140d7811 */ /* 0x000fe400078fd0ff */
[----:B------:R-:W-:Y:S02]  /*16d0*/  LEA R48, P0, R33, R76, 0x2 ;  /* 0x0000004c21307211 */ /* 0x000fe400078010ff */
[----:B------:R-:W-:Y:S01]  /*16e0*/  LEA.HI.X.SX32 R89, R7, R77, 0x2, P4 ;  /* 0x0000004d07597211 */ /* 0x000fe200020f16ff */
[----:B------:R-:W-:Y:S01]  /*16f0*/  IMAD R12, R13, R44, RZ ;  /* 0x0000002c0d0c7224 */ /* 0x000fe200078e02ff */
[----:B------:R-:W-:Y:S02]  /*1700*/  LEA R92, P4, R5, R47, 0x2 ;  /* 0x0000002f055c7211 */ /* 0x000fe400078810ff */
[----:B------:R-:W-:-:S02]  /*1710*/  LEA.HI.X.SX32 R81, R8, R77, 0x2, P6 ;  /* 0x0000004d08517211 */ /* 0x000fc400030f16ff */
[----:B------:R-:W-:Y:S02]  /*1720*/  LEA.HI.X.SX32 R49, R33, R32, 0x2, P0 ;  /* 0x0000002021317211 */ /* 0x000fe400000f16ff */
[----:B------:R-:W-:Y:S02]  /*1730*/  LEA R82, P6, R6, R47, 0x2 ;  /* 0x0000002f06527211 */ /* 0x000fe400078c10ff */
[----:B------:R-:W-:Y:S02]  /*1740*/  LEA R54, P0, R27, R76, 0x2 ;  /* 0x0000004c1b367211 */ /* 0x000fe400078010ff */
[----:B------:R-:W-:Y:S02]  /*1750*/  LEA.HI.X.SX32 R93, R5, R77, 0x2, P4 ;  /* 0x0000004d055d7211 */ /* 0x000fe400020f16ff */
[----:B------:R-:W-:Y:S02]  /*1760*/  LEA R46, P4, R28, R47, 0x2 ;  /* 0x0000002f1c2e7211 */ /* 0x000fe400078810ff */
[----:B------:R-:W-:-:S02]  /*1770*/  LEA.HI.X.SX32 R83, R6, R77, 0x2, P6 ;  /* 0x0000004d06537211 */ /* 0x000fc400030f16ff */
[----:B------:R-:W-:Y:S02]  /*1780*/  LEA.HI.X.SX32 R55, R27, R32, 0x2, P0 ;  /* 0x000000201b377211 */ /* 0x000fe400000f16ff */
[----:B------:R-:W-:Y:S02]  /*1790*/  LEA R84, P6, R4, R47, 0x2 ;  /* 0x0000002f04547211 */ /* 0x000fe400078c10ff */
[----:B------:R-:W-:Y:S02]  /*17a0*/  LEA R58, P0, R12, R76, 0x2 ;  /* 0x0000004c0c3a7211 */ /* 0x000fe400078010ff */
[----:B------:R-:W-:Y:S02]  /*17b0*/  LEA.HI.X.SX32 R47, R28, R77, 0x2, P4 ;  /* 0x0000004d1c2f7211 */ /* 0x000fe400020f16ff */
[----:B------:R-:W-:Y:S02]  /*17c0*/  LOP3.LUT R39, R3, 0x8, RZ, 0xfc, !PT ;  /* 0x0000000803277812 */ /* 0x000fe400078efcff */
[----:B------:R-:W-:-:S02]  /*17d0*/  ISETP.GE.AND P4, PT, R41, R26, PT ;  /* 0x0000001a2900720c */ /* 0x000fc40003f86270 */
[----:B------:R-:W-:Y:S02]  /*17e0*/  LEA.HI.X.SX32 R59, R12, R32, 0x2, P0 ;  /* 0x000000200c3b7211 */ /* 0x000fe400000f16ff */
[----:B------:R-:W-:Y:S02]  /*17f0*/  LEA.HI.X.SX32 R85, R4, R77, 0x2, P6 ;  /* 0x0000004d04557211 */ /* 0x000fe400030f16ff */
[----:B------:R-:W-:Y:S02]  /*1800*/  LOP3.LUT P0, RZ, R20, 0x7f, RZ, 0xc0, !PT ;  /* 0x0000007f14ff7812 */ /* 0x000fe4000780c0ff */
[----:B------:R-:W-:Y:S02]  /*1810*/  ISETP.GE.AND P6, PT, R39, R26, PT ;  /* 0x0000001a2700720c */ /* 0x000fe40003fc6270 */
[----:B------:R-:W-:Y:S01]  /*1820*/  SEL R36, R21, RZ, !P4 ;  /* 0x000000ff15247207 */ /* 0x000fe20006000000 */
[----:B------:R-:W-:Y:S10]  /*1830*/  @P1 BRA `(.L_x_5) ;  /* 0x0000000000181947 */ /* 0x000ff40003800000 */
[----:B------:R-:W-:Y:S01]  /*1840*/  ELECT P4, URZ, PT ;  /* 0x0000000000ff782f */ /* 0x000fe20003880000 */
[----:B------:R-:W-:Y:S01]  /*1850*/  IMAD.MOV.U32 R34, RZ, RZ, 0x1 ;  /* 0x00000001ff227424 */ /* 0x000fe200078e00ff */
[----:B------:R-:W-:Y:S01]  /*1860*/  UMOV UR4, 0x40 ;  /* 0x0000004000047882 */ /* 0x000fe20000000000 */
[----:B------:R-:W-:Y:S01]  /*1870*/  UVIRTCOUNT.DEALLOC.SMPOOL 0x80 ;  /* 0x000000800000784c */ /* 0x000fe20000000000 */
[----:B------:R-:W-:-:S09]  /*1880*/  ULEA UR4, UR10, UR4, 0x18 ;  /* 0x000000040a047291 */ /* 0x000fd2000f8ec0ff */
[----:B------:R1:W-:Y:S03]  /*1890*/  @P4 STS.U8 [UR4], R34 ;  /* 0x00000022ff004988 */ /* 0x0003e60008000004 */
.L_x_5:
[----:B------:R-:W-:Y:S01]  /*18a0*/  UIADD3 UR12, UPT, UPT, UR21, UR12, URZ ;  /* 0x0000000c150c7290 */ /* 0x000fe2000fffe0ff */
[C---:B------:R-:W-:Y:S01]  /*18b0*/  LEA R76, P4, R43.reuse, R76, 0x2 ;  /* 0x0000004c2b4c7211 */ /* 0x040fe200078810ff */
[----:B------:R-:W-:Y:S01]  /*18c0*/  VOTEU.ALL UP0, P0 ;  /* 0x0000000000ff7886 */ /* 0x000fe20000000000 */
[----:B------:R-:W-:Y:S02]  /*18d0*/  UIADD3 UR13, UPT, UPT, UR11, 0x9000, URZ ;  /* 0x000090000b0d7890 */ /* 0x000fe4000fffe0ff */
[----:B------:R-:W-:Y:S01]  /*18e0*/  VIADD R99, R30, UR11 ;  /* 0x0000000b1e637c36 */ /* 0x000fe20008000000 */
[----:B------:R-:W-:Y:S01]  /*18f0*/  VOTEU.ALL UP1, P0 ;  /* 0x0000000000ff7886 */ /* 0x000fe20000020000 */
[----:B------:R-:W-:Y:S01]  /*1900*/  LEA.HI.X.SX32 R77, R43, R32, 0x2, P4 ;  /* 0x000000202b4d7211 */ /* 0x000fe200020f16ff */
[----:B------:R-:W-:Y:S01]  /*1910*/  VIADD R108, R26, 0xffffffe0 ;  /* 0xffffffe01a6c7836 */ /* 0x000fe20000000000 */
[----:B------:R-:W-:-:S04]  /*1920*/  @!UP0 UIADD3 UR6, UPT, UPT, -UR5, 0x100000, URZ ;  /* 0x0010000005068890 */ /* 0x000fc8000fffe1ff */
[----:B------:R-:W-:Y:S02]  /*1930*/  @!UP0 USHF.L.U32 UR7, UR6, 0xb, URZ ;  /* 0x0000000b06078899 */ /* 0x000fe400080006ff */
[----:B------:R-:W-:Y:S01]  /*1940*/  @!UP0 USHF.L.U32 UR6, UR6, 0x1, URZ ;  /* 0x0000000106068899 */ /* 0x000fe200080006ff */
[----:B------:R-:W-:Y:S01]  /*1950*/  STTM.16dp32bit_t0_t15.x16 tmem[UR12], RZ ;  /* 0x000000ff000079ed */ /* 0x000fe20008a0000c */
[----:B------:R-:W-:Y:S01]  /*1960*/  STTM.16dp32bit_t16_t31.x16 tmem[UR12+0x10], RZ ;  /* 0x000010ff000079ed */ /* 0x000fe20008a2000c */
[----:B------:R-:W2:Y:S01]  /*1970*/  FENCE.VIEW.ASYNC.T ;  /* 0x00000000000073c6 */ /* 0x000ea20000000200 */
[----:B------:R-:W-:-:S04]  /*1980*/  @!UP0 UIADD3 UR4, UPT, UPT, -UR5, 0x100000, URZ ;  /* 0x0010000005048890 */ /* 0x000fc8000fffe1ff */
[----:B------:R-:W-:Y:S02]  /*1990*/  @!UP0 USHF.L.U32 UR5, UR4, 0xb, URZ ;  /* 0x0000000b04058899 */ /* 0x000fe400080006ff */
[----:B------:R-:W-:Y:S01]  /*19a0*/  @!UP0 USHF.L.U32 UR4, UR4, 0x1, URZ ;  /* 0x0000000104048899 */ /* 0x000fe200080006ff */
[----:B--2---:R-:W-:Y:S01]  /*19b0*/  BAR.SYNC.DEFER_BLOCKING 0x0 ;  /* 0x0000000000007b1d */ /* 0x004fe20000010000 */
[----:B------:R-:W-:Y:S01]  /*19c0*/  LOP3.LUT R95, R3, 0xa, RZ, 0xfc, !PT ;  /* 0x0000000a035f7812 */ /* 0x000fe200078efcff */
[----:B------:R-:W-:Y:S01]  /*19d0*/  IMAD.SHL.U32 R98, R20, 0x4, RZ ;  /* 0x0000000414627824 */ /* 0x000fe200078e00ff */
[----:B------:R-:W-:Y:S01]  /*19e0*/  LOP3.LUT R32, R30, 0x10, RZ, 0x3c, !PT ;  /* 0x000000101e207812 */ /* 0x000fe200078e3cff */
[----:B------:R-:W-:Y:S01]  /*19f0*/  IMAD.SHL.U32 R45, R45, 0x20, RZ ;  /* 0x000000202d2d7824 */ /* 0x000fe200078e00ff */
[----:B-1----:R-:W-:Y:S01]  /*1a00*/  SEL R34, R21, RZ, !P6 ;  /* 0x000000ff15227207 */ /* 0x002fe20007000000 */
[----:B------:R-:W-:Y:S01]  /*1a10*/  VOTEU.ALL UP0, P0 ;  /* 0x0000000000ff7886 */ /* 0x000fe20000000000 */
[----:B------:R-:W-:Y:S01]  /*1a20*/  LOP3.LUT R97, R3, 0xc, RZ, 0xfc, !PT ;  /* 0x0000000c03617812 */ /* 0x000fe200078efcff */
[----:B------:R-:W-:Y:S01]  /*1a30*/  VIADD R101, R32, UR11 ;  /* 0x0000000b20657c36 */ /* 0x000fe20008000000 */
[----:B------:R-:W-:-:S02]  /*1a40*/  ISETP.NE.U32.AND P6, PT, R34, RZ, PT ;  /* 0x000000ff2200720c */ /* 0x000fc40003fc5070 */
[----:B------:R-:W-:Y:S02]  /*1a50*/  ISETP.NE.U32.AND P4, PT, R36, RZ, PT ;  /* 0x000000ff2400720c */ /* 0x000fe40003f85070 */
[C---:B------:R-:W-:Y:S02]  /*1a60*/  LOP3.LUT R103, R3.reuse, 0x10, RZ, 0xfc, !PT ;  /* 0x0000001003677812 */ /* 0x040fe400078efcff */
[C---:B------:R-:W-:Y:S02]  /*1a70*/  LOP3.LUT R107, R3.reuse, 0x12, RZ, 0xfc, !PT ;  /* 0x00000012036b7812 */ /* 0x040fe400078efcff */
[C---:B------:R-:W-:Y:S02]  /*1a80*/  LOP3.LUT R109, R3.reuse, 0x14, RZ, 0xfc, !PT ;  /* 0x00000014036d7812 */ /* 0x040fe400078efcff */
[C---:B------:R-:W-:Y:S02]  /*1a90*/  LOP3.LUT R111, R3.reuse, 0x16, RZ, 0xfc, !PT ;  /* 0x00000016036f7812 */ /* 0x040fe400078efcff */
[----:B------:R-:W-:-:S02]  /*1aa0*/  LOP3.LUT R115, R3, 0x18, RZ, 0xfc, !PT ;  /* 0x0000001803737812 */ /* 0x000fc400078efcff */
[C---:B------:R-:W-:Y:S01]  /*1ab0*/  LOP3.LUT R117, R3.reuse, 0x1a, RZ, 0xfc, !PT ;  /* 0x0000001a03757812 */ /* 0x040fe200078efcff */
[----:B------:R-:W1:Y:S02]  /*1ac0*/  FENCE.VIEW.ASYNC.S ;  /* 0x00000000000073c6 */ /* 0x000e640000000000 */
[----:B-1----:R1:W2:Y:S02]  /*1ad0*/  @!UP0 SYNCS.EXCH.64 URZ, [UR13], UR6 ;  /* 0x000000060dff85b2 */ /* 0x0022a40008000100 */
[----:B--2---:R-:W-:Y:S01]  /*1ae0*/  BAR.SYNC.DEFER_BLOCKING 0x0 ;  /* 0x0000000000007b1d */ /* 0x004fe20000010000 */
[----:B------:R-:W-:-:S05]  /*1af0*/  LOP3.LUT R119, R3, 0x1c, RZ, 0xfc, !PT ;  /* 0x0000001c03777812 */ /* 0x000fca00078efcff */
[----:B------:R1:W2:Y:S02]  /*1b00*/  @!UP1 SYNCS.EXCH.64 URZ, [UR11+0x9008], UR4 ;  /* 0x009008040bff95b2 */ /* 0x0002a40008000100 */
[----:B------:R-:W-:Y:S01]  /*1b10*/  @!PT LDS RZ, [RZ] ;  /* 0x00000000fffff984 */ /* 0x000fe20000000800 */
[----:B------:R-:W-:Y:S01]  /*1b20*/  @!PT LDS RZ, [RZ] ;  /* 0x00000000fffff984 */ /* 0x000fe20000000800 */
[----:B------:R-:W-:Y:S01]  /*1b30*/  @!PT LDS RZ, [RZ] ;  /* 0x00000000fffff984 */ /* 0x000fe20000000800 */
[----:B--2---:R-:W-:Y:S01]  /*1b40*/  LDGSTS.E [R99], desc[UR22][R74.64], P3 ;  /* 0x000000004a637fae */ /* 0x004fe200099a1016 */
[----:B------:R-:W-:-:S03]  /*1b50*/  ISETP.GE.AND P3, PT, R95, R26, PT ;  /* 0x0000001a5f00720c */ /* 0x000fc60003f66270 */
[----:B------:R-:W-:Y:S01]  /*1b60*/  LDGSTS.E [R99+0x8], desc[UR22][R90.64], P5 ;  /* 0x000080005a637fae */ /* 0x000fe2000a9a1016 */
[----:B------:R-:W-:Y:S02]  /*1b70*/  SEL R34, R21, RZ, !P3 ;  /* 0x000000ff15227207 */ /* 0x000fe40005800000 */
[-C--:B------:R-:W-:Y:S01]  /*1b80*/  ISETP.GE.AND P5, PT, R97, R26.reuse, PT ;  /* 0x0000001a6100720c */ /* 0x080fe20003fa6270 */
[----:B------:R-:W-:Y:S01]  /*1b90*/  LDGSTS.E [R101], desc[UR22][R48.64], P2 ;  /* 0x0000000030657fae */ /* 0x000fe200091a1016 */
[----:B------:R-:W-:Y:S02]  /*1ba0*/  ISETP.NE.U32.AND P2, PT, R34, RZ, PT ;  /* 0x000000ff2200720c */ /* 0x000fe40003f45070 */
[----:B------:R-:W-:Y:S01]  /*1bb0*/  LOP3.LUT R34, R30, 0x20, RZ, 0x3c, !PT ;  /* 0x000000201e227812 */ /* 0x000fe200078e3cff */
[----:B------:R-:W-:Y:S01]  /*1bc0*/  LDGSTS.E [R101+0x8], desc[UR22][R50.64], P4 ;  /* 0x0000800032657fae */ /* 0x000fe2000a1a1016 */
[-C--:B------:R-:W-:Y:S02]  /*1bd0*/  ISETP.GE.AND P3, PT, R13, R26.reuse, PT ;  /* 0x0000001a0d00720c */ /* 0x080fe40003f66270 */
[----:B------:R-:W-:Y:S01]  /*1be0*/  SEL R36, R21, RZ, !P5 ;  /* 0x000000ff15247207 */ /* 0x000fe20006800000 */
[----:B------:R-:W-:Y:S01]  /*1bf0*/  VIADD R105, R34, UR11 ;  /* 0x0000000b22697c36 */ /* 0x000fe20008000000 */
[----:B------:R-:W-:-:S02]  /*1c00*/  ISETP.GE.AND P5, PT, R103, R26, PT ;  /* 0x0000001a6700720c */ /* 0x000fc40003fa6270 */
[C---:B------:R-:W-:Y:S02]  /*1c10*/  SEL R38, R21.reuse, RZ, !P3 ;  /* 0x000000ff15267207 */ /* 0x040fe40005800000 */
[----:B------:R-:W-:Y:S01]  /*1c20*/  ISETP.NE.U32.AND P3, PT, R36, RZ, PT ;  /* 0x000000ff2400720c */ /* 0x000fe20003f65070 */
[----:B------:R-:W-:Y:S01]  /*1c30*/  LDGSTS.E [R105], desc[UR22][R52.64], P6 ;  /* 0x0000000034697fae */ /* 0x000fe2000b1a1016 */
[----:B------:R-:W-:Y:S02]  /*1c40*/  SEL R36, R21, RZ, !P5 ;  /* 0x000000ff15247207 */ /* 0x000fe40006800000 */
[----:B------:R-:W-:Y:S01]  /*1c50*/  ISETP.GE.AND P6, PT, R107, R26, PT ;  /* 0x0000001a6b00720c */ /* 0x000fe20003fc6270 */
[----:B------:R-:W-:Y:S01]  /*1c60*/  LDGSTS.E [R105+0x8], desc[UR22][R54.64], P2 ;  /* 0x0000800036697fae */ /* 0x000fe200091a1016 */
[----:B------:R-:W-:Y:S02]  /*1c70*/  ISETP.NE.U32.AND P5, PT, R36, RZ, PT ;  /* 0x000000ff2400720c */ /* 0x000fe40003fa5070 */
[----:B------:R-:W-:-:S02]  /*1c80*/  LOP3.LUT R36, R30, 0x30, RZ, 0x3c, !PT ;  /* 0x000000301e247812 */ /* 0x000fc400078e3cff */
[----:B------:R-:W-:Y:S02]  /*1c90*/  ISETP.NE.U32.AND P4, PT, R38, RZ, PT ;  /* 0x000000ff2600720c */ /* 0x000fe40003f85070 */
[-C--:B------:R-:W-:Y:S01]  /*1ca0*/  ISETP.GE.AND P2, PT, R109, R26.reuse, PT ;  /* 0x0000001a6d00720c */ /* 0x080fe20003f46270 */
[----:B------:R-:W-:Y:S01]  /*1cb0*/  VIADD R113, R36, UR11 ;  /* 0x0000000b24717c36 */ /* 0x000fe20008000000 */
[----:B------:R-:W-:Y:S02]  /*1cc0*/  SEL R38, R21, RZ, !P6 ;  /* 0x000000ff15267207 */ /* 0x000fe40007000000 */
[----:B------:R-:W-:Y:S02]  /*1cd0*/  ISETP.GE.AND P6, PT, R111, R26, PT ;  /* 0x0000001a6f00720c */ /* 0x000fe40003fc6270 */
[----:B------:R-:W-:Y:S01]  /*1ce0*/  SEL R40, R21, RZ, !P2 ;  /* 0x000000ff15287207 */ /* 0x000fe20005000000 */
[----:B------:R-:W-:Y:S01]  /*1cf0*/  LDGSTS.E [R113], desc[UR22][R56.64], P3 ;  /* 0x0000000038717fae */ /* 0x000fe200099a1016 */
[----:B------:R-:W-:-:S02]  /*1d00*/  ISETP.NE.U32.AND P2, PT, R38, RZ, PT ;  /* 0x000000ff2600720c */ /* 0x000fc40003f45070 */
[----:B------:R-:W-:Y:S01]  /*1d10*/  SEL R38, R21, RZ, !P6 ;  /* 0x000000ff15267207 */ /* 0x000fe20007000000 */
[----:B------:R-:W-:Y:S01]  /*1d20*/  LDGSTS.E [R113+0x8], desc[UR22][R58.64], P4 ;  /* 0x000080003a717fae */ /* 0x000fe2000a1a1016 */
[-C--:B------:R-:W-:Y:S02]  /*1d30*/  ISETP.GE.AND P4, PT, R115, R26.reuse, PT ;  /* 0x0000001a7300720c */ /* 0x080fe40003f86270 */
[----:B------:R-:W-:Y:S02]  /*1d40*/  ISETP.NE.U32.AND P3, PT, R38, RZ, PT ;  /* 0x000000ff2600720c */ /* 0x000fe40003f65070 */
[----:B------:R-:W-:Y:S02]  /*1d50*/  LOP3.LUT R38, R30, 0x40, RZ, 0x3c, !PT ;  /* 0x000000401e267812 */ /* 0x000fe400078e3cff */
[----:B------:R-:W-:Y:S02]  /*1d60*/  SEL R42, R21, RZ, !P4 ;  /* 0x000000ff152a7207 */ /* 0x000fe40006000000 */
[----:B------:R-:W-:Y:S01]  /*1d70*/  ISETP.GE.AND P4, PT, R119, R26, PT ;  /* 0x0000001a7700720c */ /* 0x000fe20003f86270 */
[----:B------:R-:W-:Y:S01]  /*1d80*/  VIADD R121, R38, UR11 ;  /* 0x0000000b26797c36 */ /* 0x000fe20008000000 */
[----:B------:R-:W-:-:S02]  /*1d90*/  ISETP.NE.U32.AND P6, PT, R40, RZ, PT ;  /* 0x000000ff2800720c */ /* 0x000fc40003fc5070 */
[----:B------:R-:W-:Y:S02]  /*1da0*/  LOP3.LUT R40, R30, 0x50, RZ, 0x3c, !PT ;  /* 0x000000501e287812 */ /* 0x000fe400078e3cff */
[----:B------:R-:W-:Y:S01]  /*1db0*/  LDGSTS.E [R121], desc[UR22][R60.64], P5 ;  /* 0x000000003c797fae */ /* 0x000fe2000a9a1016 */
[-C--:B------:R-:W-:Y:S02]  /*1dc0*/  ISETP.GE.AND P5, PT, R117, R26.reuse, PT ;  /* 0x0000001a7500720c */ /* 0x080fe40003fa6270 */
[----:B------:R-:W-:Y:S01]  /*1dd0*/  VIADD R123, R40, UR11 ;  /* 0x0000000b287b7c36 */ /* 0x000fe20008000000 */
[----:B------:R-:W-:Y:S01]  /*1de0*/  LDGSTS.E [R121+0x8], desc[UR22][R62.64], P2 ;  /* 0x000080003e797fae */ /* 0x000fe200091a1016 */
[C---:B------:R-:W-:Y:S02]  /*1df0*/  SEL R94, R21.reuse, RZ, !P5 ;  /* 0x000000ff155e7207 */ /* 0x040fe40006800000 */
[----:B------:R-:W-:Y:S02]  /*1e00*/  ISETP.NE.U32.AND P5, PT, R42, RZ, PT ;  /* 0x000000ff2a00720c */ /* 0x000fe40003fa5070 */
[----:B------:R-:W-:Y:S01]  /*1e10*/  SEL R42, R21, RZ, !P4 ;  /* 0x000000ff152a7207 */ /* 0x000fe20006000000 */
[----:B------:R-:W-:Y:S01]  /*1e20*/  LDGSTS.E [R123], desc[UR22][R64.64], P6 ;  /* 0x00000000407b7fae */ /* 0x000fe2000b1a1016 */
[----:B------:R-:W-:-:S02]  /*1e30*/  ISETP.GE.AND P6, PT, R11, R26, PT ;  /* 0x0000001a0b00720c */ /* 0x000fc40003fc6270 */
[----:B------:R-:W-:Y:S01]  /*1e40*/  ISETP.NE.U32.AND P2, PT, R42, RZ, PT ;  /* 0x000000ff2a00720c */ /* 0x000fe20003f45070 */
[----:B------:R-:W-:Y:S01]  /*1e50*/  LDGSTS.E [R123+0x8], desc[UR22][R66.64], P3 ;  /* 0x00008000427b7fae */ /* 0x000fe200099a1016 */
[----:B------:R-:W-:Y:S02]  /*1e60*/  LOP3.LUT R42, R30, 0x60, RZ, 0x3c, !PT ;  /* 0x000000601e2a7812 */ /* 0x000fe400078e3cff */
[----:B------:R-:W-:Y:S02]  /*1e70*/  ISETP.NE.U32.AND P4, PT, R94, RZ, PT ;  /* 0x000000ff5e00720c */ /* 0x000fe40003f85070 */
[----:B------:R-:W-:Y:S01]  /*1e80*/  ISETP.GE.AND P3, PT, R24, R26, PT ;  /* 0x0000001a1800720c */ /* 0x000fe20003f66270 */
[----:B------:R-:W-:Y:S01]  /*1e90*/  VIADD R125, R42, UR11 ;  /* 0x0000000b2a7d7c36 */ /* 0x000fe20008000000 */
[C---:B------:R-:W-:Y:S02]  /*1ea0*/  SEL R94, R21.reuse, RZ, !P6 ;  /* 0x000000ff155e7207 */ /* 0x040fe40007000000 */
[----:B------:R-:W-:-:S02]  /*1eb0*/  SEL R21, R21, RZ, !P3 ;  /* 0x000000ff15157207 */ /* 0x000fc40005800000 */
[----:B------:R-:W-:Y:S01]  /*1ec0*/  LDGSTS.E [R125], desc[UR22][R68.64], P5 ;  /* 0x00000000447d7fae */ /* 0x000fe2000a9a1016 */
[-C--:B------:R-:W-:Y:S02]  /*1ed0*/  ISETP.GE.AND P5, PT, R3, R108.reuse, PT ;  /* 0x0000006c0300720c */ /* 0x080fe40003fa6270 */
[----:B------:R-:W-:Y:S02]  /*1ee0*/  ISETP.NE.U32.AND P6, PT, R94, RZ, PT ;  /* 0x000000ff5e00720c */ /* 0x000fe40003fc5070 */
[----:B------:R-:W-:Y:S01]  /*1ef0*/  ISETP.GT.AND P3, PT, R22, 0x3f, PT ;  /* 0x0000003f1600780c */ /* 0x000fe20003f64270 */
[----:B------:R-:W-:Y:S01]  /*1f00*/  LDGSTS.E [R125+0x8], desc[UR22][R70.64], P4 ;  /* 0x00008000467d7fae */ /* 0x000fe2000a1a1016 */
[----:B------:R-:W-:Y:S02]  /*1f10*/  SEL R94, RZ, 0x4, P5 ;  /* 0x00000004ff5e7807 */ /* 0x000fe40002800000 */
[----:B------:R-:W-:Y:S02]  /*1f20*/  ISETP.GE.AND P5, PT, R13, R108, PT ;  /* 0x0000006c0d00720c */ /* 0x000fe40003fa6270 */
[----:B------:R-:W-:-:S02]  /*1f30*/  SEL R96, R94, RZ, P3 ;  /* 0x000000ff5e607207 */ /* 0x000fc40001800000 */
[----:B------:R-:W-:Y:S02]  /*1f40*/  LOP3.LUT R94, R30, 0x70, RZ, 0x3c, !PT ;  /* 0x000000701e5e7812 */ /* 0x000fe400078e3cff */
[----:B------:R-:W-:Y:S02]  /*1f50*/  ISETP.NE.U32.AND P4, PT, R21, RZ, PT ;  /* 0x000000ff1500720c */ /* 0x000fe40003f85070 */
[----:B------:R-:W-:Y:S02]  /*1f60*/  SEL R21, RZ, 0x4, P5 ;  /* 0x00000004ff157807 */ /* 0x000fe40002800000 */
[----:B------:R-:W-:Y:S01]  /*1f70*/  ISETP.NE.U32.AND P5, PT, R96, RZ, PT ;  /* 0x000000ff6000720c */ /* 0x000fe20003fa5070 */
[----:B------:R-:W-:Y:S01]  /*1f80*/  VIADD R96, R94, UR11 ;  /* 0x0000000b5e607c36 */ /* 0x000fe20008000000 */
[----:B------:R-:W-:-:S04]  /*1f90*/  SEL R21, R21, RZ, P3 ;  /* 0x000000ff15157207 */ /* 0x000fc80001800000 */
[----:B------:R-:W-:Y:S01]  /*1fa0*/  LDGSTS.E [R96], desc[UR22][R72.64], P2 ;  /* 0x0000000048607fae */ /* 0x000fe200091a1016 */
[----:B------:R-:W-:Y:S02]  /*1fb0*/  ISETP.NE.U32.AND P2, PT, R21, RZ, PT ;  /* 0x000000ff1500720c */ /* 0x000fe40003f45070 */
[----:B------:R-:W-:Y:S01]  /*1fc0*/  LOP3.LUT R21, R20, 0x60, RZ, 0xc0, !PT ;  /* 0x0000006014157812 */ /* 0x000fe200078ec0ff */
[----:B------:R-:W-:Y:S01]  /*1fd0*/  LDGSTS.E [R96+0x8], desc[UR22][R76.64], P6 ;  /* 0x000080004c607fae */ /* 0x000fe2000b1a1016 */
[----:B------:R-:W-:Y:S02]  /*1fe0*/  ISETP.GE.AND P6, PT, R16, R108, PT ;  /* 0x0000006c1000720c */ /* 0x000fe40003fc6270 */
[----:B------:R-:W-:Y:S01]  /*1ff0*/  SHF.R.U32.HI R100, RZ, 0x1, R21 ;  /* 0x00000001ff647819 */ /* 0x000fe20000011615 */
[----:B------:R-:W0:Y:S03]  /*2000*/  LDGDEPBAR ;  /* 0x00000000000079af */ /* 0x000e260000000000 */
[----:B------:R-:W-:-:S02]  /*2010*/  LOP3.LUT R98, R100, 0x1fc, R98, 0x78, !PT ;  /* 0x000001fc64627812 */ /* 0x000fc400078e7862 */
[----:B------:R-:W-:Y:S02]  /*2020*/  SEL R100, RZ, 0x4, P6 ;  /* 0x00000004ff647807 */ /* 0x000fe40003000000 */
[----:B------:R-:W-:Y:S02]  /*2030*/  LOP3.LUT R102, R98, 0x40, RZ, 0x3c, !PT ;  /* 0x0000004062667812 */ /* 0x000fe400078e3cff */
[----:B------:R-:W-:Y:S01]  /*2040*/  SEL R106, R100, RZ, P3 ;  /* 0x000000ff646a7207 */ /* 0x000fe20001800000 */
[----:B------:R-:W-:Y:S01]  /*2050*/  VIADD R100, R98, UR11 ;  /* 0x0000000b62647c36 */ /* 0x000fe20008000000 */
[----:B------:R-:W-:Y:S01]  /*2060*/  ISETP.GE.AND P6, PT, R14, R108, PT ;  /* 0x0000006c0e00720c */ /* 0x000fe20003fc6270 */
[----:B------:R-:W-:-:S03]  /*2070*/  VIADD R104, R102, UR11 ;  /* 0x0000000b66687c36 */ /* 0x000fc60008000000 */
[----:B------:R2:W-:Y:S04]  /*2080*/  LDGSTS.E [R100+0x6000], desc[UR22][R78.64], P4 ;  /* 0x060000004e647fae */ /* 0x0005e8000a1a1016 */
[----:B------:R3:W-:Y:S04]  /*2090*/  LDGSTS.E [R100+0x6400], desc[UR22][R80.64], P4 ;  /* 0x0640000050647fae */ /* 0x0007e8000a1a1016 */
[----:B------:R4:W-:Y:S04]  /*20a0*/  LDGSTS.E [R100+0x6800], desc[UR22][R82.64], P4 ;  /* 0x0680000052647fae */ /* 0x0009e8000a1a1016 */
[----:B------:R5:W-:Y:S01]  /*20b0*/  LDGSTS.E [R100+0x6c00], desc[UR22][R84.64], P4 ;  /* 0x06c0000054647fae */ /* 0x000be2000a1a1016 */
[----:B--2---:R-:W-:-:S03]  /*20c0*/  IMAD.WIDE R78, R45, 0x4, R78 ;  /* 0x000000042d4e7825 */ /* 0x004fc600078e024e */
[----:B------:R2:W-:Y:S01]  /*20d0*/  LDGSTS.E [R104+0x6200], desc[UR22][R86.64], P4 ;  /* 0x0620000056687fae */ /* 0x0005e2000a1a1016 */
[----:B---3--:R-:W-:-:S03]  /*20e0*/  IMAD.WIDE R80, R45, 0x4, R80 ;  /* 0x000000042d507825 */ /* 0x008fc600078e0250 */
[----:B------:R3:W-:Y:S01]  /*20f0*/  LDGSTS.E [R104+0x6600], desc[UR22][R88.64], P4 ;  /* 0x0660000058687fae */ /* 0x0007e2000a1a1016 */
[----:B----4-:R-:W-:-:S03]  /*2100*/  IMAD.WIDE R82, R45, 0x4, R82 ;  /* 0x000000042d527825 */ /* 0x010fc600078e0252 */
[----:B------:R4:W-:Y:S01]  /*2110*/  LDGSTS.E [R104+0x6a00], desc[UR22][R92.64], P4 ;  /* 0x06a000005c687fae */ /* 0x0009e2000a1a1016 */
[----:B-----5:R-:W-:-:S03]  /*2120*/  IMAD.WIDE R84, R45, 0x4, R84 ;  /* 0x000000042d547825 */ /* 0x020fc600078e0254 */
[----:B------:R5:W-:Y:S01]  /*2130*/  LDGSTS.E [R104+0x6e00], desc[UR22][R46.64], P4 ;  /* 0x06e000002e687fae */ /* 0x000be2000a1a1016 */
[----:B------:R-:W-:Y:S01]  /*2140*/  ISETP.NE.U32.AND P4, PT, R106, RZ, PT ;  /* 0x000000ff6a00720c */ /* 0x000fe20003f85070 */
[----:B--2---:R-:W-:Y:S01]  /*2150*/  IMAD.WIDE R86, R45, 0x4, R86 ;  /* 0x000000042d567825 */ /* 0x004fe200078e0256 */
[----:B------:R-:W-:Y:S01]  /*2160*/  SEL R106, RZ, 0x4, P6 ;  /* 0x00000004ff6a7807 */ /* 0x000fe20003000000 */
[----:B------:R-:W0:Y:S01]  /*2170*/  LDGDEPBAR ;  /* 0x00000000000079af */ /* 0x000e220000000000 */
[----:B------:R-:W-:Y:S01]  /*2180*/  BAR.SYNC.DEFER_BLOCKING 0x0 ;  /* 0x0000000000007b1d */ /* 0x000fe20000010000 */
[----:B------:R-:W-:Y:S01]  /*2190*/  ISETP.GE.AND P6, PT, R41, R108, PT ;  /* 0x0000006c2900720c */ /* 0x000fe20003fc6270 */
[C---:B---3--:R-:W-:Y:S01]  /*21a0*/  IMAD.WIDE R88, R45.reuse, 0x4, R88 ;  /* 0x000000042d587825 */ /* 0x048fe200078e0258 */
[----:B------:R-:W-:Y:S02]  /*21b0*/  SEL R106, R106, RZ, P3 ;  /* 0x000000ff6a6a7207 */ /* 0x000fe40001800000 */
[----:B------:R-:W-:Y:S01]  /*21c0*/  SEL R112, RZ, 0x4, P6 ;  /* 0x00000004ff707807 */ /* 0x000fe20003000000 */
[----:B----4-:R-:W-:Y:S01]  /*21d0*/  IMAD.WIDE R92, R45, 0x4, R92 ;  /* 0x000000042d5c7825 */ /* 0x010fe200078e025c */
[----:B------:R-:W-:-:S02]  /*21e0*/  ISETP.NE.U32.AND P6, PT, R106, RZ, PT ;  /* 0x000000ff6a00720c */ /* 0x000fc40003fc5070 */
[----:B------:R-:W-:Y:S01]  /*21f0*/  SEL R112, R112, RZ, P3 ;  /* 0x000000ff70707207 */ /* 0x000fe20001800000 */
[----:B------:R-:W-:Y:S02]  /*2200*/  IMAD.SHL.U32 R106, R44, 0x20, RZ ;  /* 0x000000202c6a7824 */ /* 0x000fe400078e00ff */
[----:B-----5:R-:W-:-:S04]  /*2210*/  IMAD.WIDE R46, R45, 0x4, R46 ;  /* 0x000000042d2e7825 */ /* 0x020fc800078e022e */
[----:B------:R-:W-:-:S04]  /*2220*/  IMAD.WIDE R74, R106, 0x4, R74 ;  /* 0x000000046a4a7825 */ /* 0x000fc800078e024a */
[C---:B------:R-:W-:Y:S01]  /*2230*/  IMAD.WIDE R90, R106.reuse, 0x4, R90 ;  /* 0x000000046a5a7825 */ /* 0x040fe200078e025a */
[----:B------:R-:W-:Y:S01]  /*2240*/  @!PT LDS RZ, [RZ] ;  /* 0x00000000fffff984 */ /* 0x000fe20000000800 */
[----:B------:R-:W-:Y:S01]  /*2250*/  @!PT LDS RZ, [RZ] ;  /* 0x00000000fffff984 */ /* 0x000fe20000000800 */
[----:B------:R-:W-:Y:S01]  /*2260*/  @!PT LDS RZ, [RZ] ;  /* 0x00000000fffff984 */ /* 0x000fe20000000800 */
[----:B------:R2:W-:Y:S01]  /*2270*/  LDGSTS.E [R99+0x2000], desc[UR22][R74.64], P5 ;  /* 0x020000004a637fae */ /* 0x0005e2000a9a1016 */
[-C--:B------:R-:W-:Y:S02]  /*2280*/  ISETP.GE.AND P5, PT, R39, R108.reuse, PT ;  /* 0x0000006c2700720c */ /* 0x080fe40003fa6270 */
[----:B------:R-:W-:Y:S01]  /*2290*/  IMAD.WIDE R48, R106, 0x4, R48 ;  /* 0x000000046a307825 */ /* 0x000fe200078e0230 */
[----:B------:R3:W-:Y:S01]  /*22a0*/  LDGSTS.E [R99+0x2008], desc[UR22][R90.64], P4 ;  /* 0x020080005a637fae */ /* 0x0007e2000a1a1016 */
[----:B------:R-:W-:Y:S02]  /*22b0*/  ISETP.NE.U32.AND P4, PT, R112, RZ, PT ;  /* 0x000000ff7000720c */ /* 0x000fe40003f85070 */
[C---:B------:R-:W-:Y:S01]  /*22c0*/  IMAD.WIDE R50, R106.reuse, 0x4, R50 ;  /* 0x000000046a327825 */ /* 0x040fe200078e0232 */
[----:B------:R-:W-:Y:S01]  /*22d0*/  SEL R112, RZ, 0x4, P5 ;  /* 0x00000004ff707807 */ /* 0x000fe20002800000 */
[----:B------:R1:W-:Y:S01]  /*22e0*/  LDGSTS.E [R101+0x2000], desc[UR22][R48.64], P6 ;  /* 0x0200000030657fae */ /* 0x0003e2000b1a1016 */
[----:B------:R-:W-:Y:S01]  /*22f0*/  ISETP.GE.AND P5, PT, R95, R108, PT ;  /* 0x0000006c5f00720c */ /* 0x000fe20003fa6270 */
[----:B------:R-:W-:Y:S01]  /*2300*/  IMAD.WIDE R52, R106, 0x4, R52 ;  /* 0x000000046a347825 */ /* 0x000fe200078e0234 */
[----:B------:R-:W-:-:S02]  /*2310*/  SEL R112, R112, RZ, P3 ;  /* 0x000000ff70707207 */ /* 0x000fc40001800000 */
[-C--:B------:R-:W-:Y:S01]  /*2320*/  ISETP.GE.AND P6, PT, R97, R108.reuse, PT ;  /* 0x0000006c6100720c */ /* 0x080fe20003fc6270 */
[----:B------:R-:W-:Y:S01]  /*2330*/  IMAD.WIDE R54, R106, 0x4, R54 ;  /* 0x000000046a367825 */ /* 0x000fe200078e0236 */
[----:B------:R-:W-:Y:S02]  /*2340*/  SEL R114, RZ, 0x4, P5 ;  /* 0x00000004ff727807 */ /* 0x000fe40002800000 */
[----:B------:R-:W-:Y:S01]  /*2350*/  ISETP.NE.U32.AND P5, PT, R112, RZ, PT ;  /* 0x000000ff7000720c */ /* 0x000fe20003fa5070 */
[----:B------:R1:W-:Y:S01]  /*2360*/  LDGSTS.E [R101+0x2008], desc[UR22][R50.64], P4 ;  /* 0x0200800032657fae */ /* 0x0003e2000a1a1016 */
[----:B------:R-:W-:Y:S01]  /*2370*/  SEL R112, RZ, 0x4, P6 ;  /* 0x00000004ff707807 */ /* 0x000fe20003000000 */
[----:B------:R-:W-:Y:S01]  /*2380*/  IMAD.WIDE R56, R106, 0x4, R56 ;  /* 0x000000046a387825 */ /* 0x000fe200078e0238 */
[----:B------:R-:W-:Y:S02]  /*2390*/  SEL R114, R114, RZ, P3 ;  /* 0x000000ff72727207 */ /* 0x000fe40001800000 */
[----:B------:R-:W-:Y:S01]  /*23a0*/  ISETP.GE.AND P6, PT, R103, R108, PT ;  /* 0x0000006c6700720c */ /* 0x000fe20003fc6270 */
[----:B------:R-:W-:Y:S01]  /*23b0*/  IMAD.WIDE R58, R106, 0x4, R58 ;  /* 0x000000046a3a7825 */ /* 0x000fe200078e023a */
[----:B------:R-:W-:-:S02]  /*23c0*/  SEL R112, R112, RZ, P3 ;  /* 0x000000ff70707207 */ /* 0x000fc40001800000 */
[----:B------:R-:W-:Y:S01]  /*23d0*/  ISETP.NE.U32.AND P4, PT, R114, RZ, PT ;  /* 0x000000ff7200720c */ /* 0x000fe20003f85070 */
[----:B------:R-:W-:Y:S01]  /*23e0*/  IMAD.WIDE R60, R106, 0x4, R60 ;  /* 0x000000046a3c7825 */ /* 0x000fe200078e023c */
[----:B------:R-:W-:Y:S01]  /*23f0*/  SEL R114, RZ, 0x4, P6 ;  /* 0x00000004ff727807 */ /* 0x000fe20003000000 */
[----:B------:R1:W-:Y:S01]  /*2400*/  LDGSTS.E [R105+0x2000], desc[UR22][R52.64], P5 ;  /* 0x0200000034697fae */ /* 0x0003e2000a9a1016 */
[----:B------:R-:W-:Y:S01]  /*2410*/  ISETP.NE.U32.AND P6, PT, R112, RZ, PT ;  /* 0x000000ff7000720c */ /* 0x000fe20003fc5070 */
[----:B------:R-:W-:Y:S01]  /*2420*/  IMAD.WIDE R62, R106, 0x4, R62 ;  /* 0x000000046a3e7825 */ /* 0x000fe200078e023e */
[----:B------:R-:W-:Y:S02]  /*2430*/  ISETP.GE.AND P5, PT, R107, R108, PT ;  /* 0x0000006c6b00720c */ /* 0x000fe40003fa6270 */
[----:B------:R-:W-:Y:S01]  /*2440*/  SEL R114, R114, RZ, P3 ;  /* 0x000000ff72727207 */ /* 0x000fe20001800000 */
[----:B------:R-:W-:Y:S01]  /*2450*/  IMAD.WIDE R64, R106, 0x4, R64 ;  /* 0x000000046a407825 */ /* 0x000fe200078e0240 */
[----:B------:R-:W-:-:S02]  /*2460*/  SEL R112, RZ, 0x4, P5 ;  /* 0x00000004ff707807 */ /* 0x000fc40002800000 */
[-C--:B------:R-:W-:Y:S01]  /*2470*/  ISETP.GE.AND P5, PT, R109, R108.reuse, PT ;  /* 0x0000006c6d00720c */ /* 0x080fe20003fa6270 */
[----:B------:R1:W-:Y:S01]  /*2480*/  LDGSTS.E [R105+0x2008], desc[UR22][R54.64], P4 ;  /* 0x0200800036697fae */ /* 0x0003e2000a1a1016 */
[----:B------:R-:W-:Y:S01]  /*2490*/  ISETP.NE.U32.AND P4, PT, R114, RZ, PT ;  /* 0x000000ff7200720c */ /* 0x000fe20003f85070 */
[----:B------:R-:W-:Y:S01]  /*24a0*/  IMAD.WIDE R66, R106, 0x4, R66 ;  /* 0x000000046a427825 */ /* 0x000fe200078e0242 */
[----:B------:R-:W-:Y:S01]  /*24b0*/  SEL R112, R112, RZ, P3 ;  /* 0x000000ff70707207 */ /* 0x000fe20001800000 */
[----:B------:R1:W-:Y:S01]  /*24c0*/  LDGSTS.E [R113+0x2000], desc[UR22][R56.64], P6 ;  /* 0x0200000038717fae */ /* 0x0003e2000b1a1016 */
[----:B------:R-:W-:Y:S01]  /*24d0*/  SEL R114, RZ, 0x4, P5 ;  /* 0x00000004ff727807 */ /* 0x000fe20002800000 */
[----:B------:R-:W-:Y:S01]  /*24e0*/  IMAD.WIDE R68, R106, 0x4, R68 ;  /* 0x000000046a447825 */ /* 0x000fe200078e0244 */
[----:B------:R-:W-:Y:S01]  /*24f0*/  ISETP.GE.AND P6, PT, R111, R108, PT ;  /* 0x0000006c6f00720c */ /* 0x000fe20003fc6270 */
[----:B------:R1:W-:Y:S01]  /*2500*/  LDGSTS.E [R113+0x2008], desc[UR22][R58.64], P2 ;  /* 0x020080003a717fae */ /* 0x0003e200091a1016 */
[----:B------:R-:W-:Y:S01]  /*2510*/  ISETP.NE.U32.AND P5, PT, R112, RZ, PT ;  /* 0x000000ff7000720c */ /* 0x000fe20003fa5070 */
[----:B------:R-:W-:Y:S01]  /*2520*/  IMAD.WIDE R70, R106, 0x4, R70 ;  /* 0x000000046a467825 */ /* 0x000fe200078e0246 */
[----:B------:R-:W-:-:S02]  /*2530*/  SEL R114, R114, RZ, P3 ;  /* 0x000000ff72727207 */ /* 0x000fc40001800000 */
[----:B------:R-:W-:Y:S01]  /*2540*/  SEL R112, RZ, 0x4, P6 ;  /* 0x00000004ff707807 */ /* 0x000fe20003000000 */
[----:B------:R1:W-:Y:S01]  /*2550*/  LDGSTS.E [R121+0x2000], desc[UR22][R60.64], P4 ;  /* 0x020000003c797fae */ /* 0x0003e2000a1a1016 */
[----:B------:R-:W-:Y:S01]  /*2560*/  ISETP.GE.AND P6, PT, R115, R108, PT ;  /* 0x0000006c7300720c */ /* 0x000fe20003fc6270 */
[----:B------:R-:W-:Y:S01]  /*2570*/  IMAD.WIDE R72, R106, 0x4, R72 ;  /* 0x000000046a487825 */ /* 0x000fe200078e0248 */
[----:B------:R-:W-:Y:S02]  /*2580*/  ISETP.NE.U32.AND P2, PT, R114, RZ, PT ;  /* 0x000000ff7200720c */ /* 0x000fe40003f45070 */
[----:B------:R-:W-:Y:S01]  /*2590*/  SEL R114, RZ, 0x4, P6 ;  /* 0x00000004ff727807 */ /* 0x000fe20003000000 */
[----:B------:R-:W-:Y:S01]  /*25a0*/  IMAD.WIDE R76, R106, 0x4, R76 ;  /* 0x000000046a4c7825 */ /* 0x000fe200078e024c */
[----:B------:R-:W-:Y:S01]  /*25b0*/  SEL R112, R112, RZ, P3 ;  /* 0x000000ff70707207 */ /* 0x000fe20001800000 */
[----:B------:R1:W-:Y:S01]  /*25c0*/  LDGSTS.E [R121+0x2008], desc[UR22][R62.64], P5 ;  /* 0x020080003e797fae */ /* 0x0003e2000a9a1016 */
[----:B------:R-:W-:-:S02]  /*25d0*/  SEL R114, R114, RZ, P3 ;  /* 0x000000ff72727207 */ /* 0x000fc40001800000 */
[----:B------:R-:W-:Y:S01]  /*25e0*/  ISETP.NE.U32.AND P6, PT, R112, RZ, PT ;  /* 0x000000ff7000720c */ /* 0x000fe20003fc5070 */
[----:B------:R-:W-:Y:S01]  /*25f0*/  VIADD R112, R26, 0xffffffc0 ;  /* 0xffffffc01a707836 */ /* 0x000fe20000000000 */
[----:B------:R-:W-:Y:S02]  /*2600*/  ISETP.NE.U32.AND P4, PT, R114, RZ, PT ;  /* 0x000000ff7200720c */ /* 0x000fe40003f85070 */
[----:B------:R-:W-:Y:S01]  /*2610*/  ISETP.NE.U32.AND P5, PT, R110, RZ, PT ;  /* 0x000000ff6e00720c */ /* 0x000fe20003fa5070 */
[----:B------:R1:W-:Y:S01]  /*2620*/  LDGSTS.E [R123+0x2000], desc[UR22][R64.64], P2 ;  /* 0x02000000407b7fae */ /* 0x0003e200091a1016 */
[----:B------:R-:W-:-:S04]  /*2630*/  ISETP.GE.AND P2, PT, R117, R108, PT ;  /* 0x0000006c7500720c */ /* 0x000fc80003f46270 */
[----:B------:R-:W-:Y:S02]  /*2640*/  SEL R110, RZ, 0x4, P2 ;  /* 0x00000004ff6e7807 */ /* 0x000fe40001000000 */
[-C--:B------:R-:W-:Y:S01]  /*2650*/  ISETP.GE.AND P2, PT, R24, R108.reuse, PT ;  /* 0x0000006c1800720c */ /* 0x080fe20003f46270 */
[----:B------:R1:W-:Y:S01]  /*2660*/  LDGSTS.E [R123+0x2008], desc[UR22][R66.64], P6 ;  /* 0x02008000427b7fae */ /* 0x0003e2000b1a1016 */
[-C--:B------:R-:W-:Y:S02]  /*2670*/  ISETP.GE.AND P6, PT, R119, R108.reuse, PT ;  /* 0x0000006c7700720c */ /* 0x080fe40003fc6270 */
[----:B------:R-:W-:Y:S01]  /*2680*/  SEL R110, R110, RZ, P3 ;  /* 0x000000ff6e6e7207 */ /* 0x000fe20001800000 */
[----:B------:R1:W-:Y:S01]  /*2690*/  LDGSTS.E [R125+0x2000], desc[UR22][R68.64], P4 ;  /* 0x02000000447d7fae */ /* 0x0003e2000a1a1016 */
[----:B------:R-:W-:Y:S02]  /*26a0*/  ISETP.GE.AND P4, PT, R11, R108, PT ;  /* 0x0000006c0b00720c */ /* 0x000fe40003f86270 */
[----:B------:R-:W-:-:S02]  /*26b0*/  SEL R108, RZ, 0x4, P6 ;  /* 0x00000004ff6c7807 */ /* 0x000fc40003000000 */
[----:B------:R-:W-:Y:S02]  /*26c0*/  ISETP.NE.U32.AND P6, PT, R110, RZ, PT ;  /* 0x000000ff6e00720c */ /* 0x000fe40003fc5070 */
[----:B------:R-:W-:Y:S02]  /*26d0*/  SEL R108, R108, RZ, P3 ;  /* 0x000000ff6c6c7207 */ /* 0x000fe40001800000 */
[----:B------:R-:W-:Y:S02]  /*26e0*/  SEL R110, RZ, 0x4, P4 ;  /* 0x00000004ff6e7807 */ /* 0x000fe40002000000 */
[----:B------:R-:W-:Y:S02]  /*26f0*/  ISETP.NE.U32.AND P4, PT, R108, RZ, PT ;  /* 0x000000ff6c00720c */ /* 0x000fe40003f85070 */
[----:B------:R-:W-:Y:S02]  /*2700*/  SEL R108, RZ, 0x4, P2 ;  /* 0x00000004ff6c7807 */ /* 0x000fe40001000000 */
[----:B------:R-:W-:-:S02]  /*2710*/  SEL R110, R110, RZ, P3 ;  /* 0x000000ff6e6e7207 */ /* 0x000fc40001800000 */
[----:B------:R-:W-:Y:S01]  /*2720*/  SEL R108, R108, RZ, P3 ;  /* 0x000000ff6c6c7207 */ /* 0x000fe20001800000 */
[----:B------:R1:W-:Y:S01]  /*2730*/  LDGSTS.E [R125+0x2008], desc[UR22][R70.64], P6 ;  /* 0x02008000467d7fae */ /* 0x0003e2000b1a1016 */
[----:B------:R-:W-:Y:S01]  /*2740*/  ISETP.NE.U32.AND P2, PT, R110, RZ, PT ;  /* 0x000000ff6e00720c */ /* 0x000fe20003f45070 */
[----:B------:R-:W-:Y:S01]  /*2750*/  IMAD.SHL.U32 R110, R106, 0x4, RZ ;  /* 0x000000046a6e7824 */ /* 0x000fe200078e00ff */
[----:B------:R-:W-:Y:S02]  /*2760*/  ISETP.NE.U32.AND P3, PT, R108, RZ, PT ;  /* 0x000000ff6c00720c */ /* 0x000fe40003f65070 */
[----:B------:R-:W-:Y:S01]  /*2770*/  SHF.R.S32.HI R108, RZ, 0x1f, R106 ;  /* 0x0000001fff6c7819 */ /* 0x000fe2000001146a */
[----:B------:R1:W-:Y:S01]  /*2780*/  LDGSTS.E [R96+0x2000], desc[UR22][R72.64], P4 ;  /* 0x0200000048607fae */ /* 0x0003e2000a1a1016 */
[----:B--2---:R-:W-:Y:S02]  /*2790*/  IADD3 R74, P4, PT, R74, R110, RZ ;  /* 0x0000006e4a4a7210 */ /* 0x004fe40007f9e0ff */
[----:B------:R-:W-:-:S02]  /*27a0*/  SHF.L.U64.HI R114, R106, 0x2, R108 ;  /* 0x000000026a727819 */ /* 0x000fc4000001026c */
[----:B------:R-:W-:-:S03]  /*27b0*/  ISETP.GE.AND P6, PT, R3, R112, PT ;  /* 0x000000700300720c */ /* 0x000fc60003fc6270 */
[----:B------:R1:W-:Y:S01]  /*27c0*/  LDGSTS.E [R96+0x2008], desc[UR22][R76.64], P2 ;  /* 0x020080004c607fae */ /* 0x0003e200091a1016 */
[----:B------:R-:W-:Y:S01]  /*27d0*/  IMAD.X R75, R75, 0x1, R114, P4 ;  /* 0x000000014b4b7824 */ /* 0x000fe200020e0672 */
[----:B------:R-:W-:Y:S02]  /*27e0*/  ISETP.GT.AND P4, PT, R22, 0x5f, PT ;  /* 0x0000005f1600780c */ /* 0x000fe40003f84270 */
[----:B------:R-:W0:Y:S01]  /*27f0*/  LDGDEPBAR ;  /* 0x00000000000079af */ /* 0x000e220000000000 */
[----:B------:R-:W-:Y:S02]  /*2800*/  SEL R116, RZ, 0x4, P6 ;  /* 0x00000004ff747807 */ /* 0x000fe40003000000 */
[----:B---3--:R-:W-:Y:S01]  /*2810*/  IADD3 R90, P6, PT, R90, R110, RZ ;  /* 0x0000006e5a5a7210 */ /* 0x008fe20007fde0ff */
[----:B------:R1:W-:Y:S01]  /*2820*/  LDGSTS.E [R100+0x7000], desc[UR22][R78.64], P3 ;  /* 0x070000004e647fae */ /* 0x0003e200099a1016 */
[----:B------:R-:W-:-:S03]  /*2830*/  SEL R116, R116, RZ, P4 ;  /* 0x000000ff74747207 */ /* 0x000fc60002000000 */
[----:B------:R1:W-:Y:S01]  /*2840*/  LDGSTS.E [R100+0x7400], desc[UR22][R80.64], P3 ;  /* 0x0740000050647fae */ /* 0x0003e200099a1016 */
[----:B------:R-:W-:Y:S01]  /*2850*/  ISETP.NE.U32.AND P2, PT, R116, RZ, PT ;  /* 0x000000ff7400720c */ /* 0x000fe20003f45070 */
[----:B------:R-:W-:Y:S02]  /*2860*/  IMAD.X R91, R91, 0x1, R114, P6 ;  /* 0x000000015b5b7824 */ /* 0x000fe400030e0672 */
[----:B------:R1:W-:Y:S04]  /*2870*/  LDGSTS.E [R100+0x7800], desc[UR22][R82.64], P3 ;  /* 0x0780000052647fae */ /* 0x0003e800099a1016 */
[----:B------:R1:W-:Y:S04]  /*2880*/  LDGSTS.E [R100+0x7c00], desc[UR22][R84.64], P3 ;  /* 0x07c0000054647fae */ /* 0x0003e800099a1016 */
[----:B------:R1:W-:Y:S04]  /*2890*/  LDGSTS.E [R104+0x7200], desc[UR22][R86.64], P3 ;  /* 0x0720000056687fae */ /* 0x0003e800099a1016 */
[----:B------:R1:W-:Y:S04]  /*28a0*/  LDGSTS.E [R104+0x7600], desc[UR22][R88.64], P3 ;  /* 0x0760000058687fae */ /* 0x0003e800099a1016 */
[----:B------:R1:W-:Y:S04]  /*28b0*/  LDGSTS.E [R104+0x7a00], desc[UR22][R92.64], P3 ;  /* 0x07a000005c687fae */ /* 0x0003e800099a1016 */
[----:B------:R1:W-:Y:S01]  /*28c0*/  LDGSTS.E [R104+0x7e00], desc[UR22][R46.64], P3 ;  /* 0x07e000002e687fae */ /* 0x0003e200099a1016 */
[----:B------:R-:W-:-:S03]  /*28d0*/  ISETP.GE.AND P3, PT, R16, R112, PT ;  /* 0x000000701000720c */ /* 0x000fc60003f66270 */
[----:B------:R-:W0:Y:S01]  /*28e0*/  LDGDEPBAR ;  /* 0x00000000000079af */ /* 0x000e220000000000 */
[----:B------:R-:W-:Y:S02]  /*28f0*/  SEL R116, RZ, 0x4, P3 ;  /* 0x00000004ff747807 */ /* 0x000fe40001800000 */
[----:B------:R-:W-:Y:S02]  /*2900*/  ISETP.LT.OR P3, PT, R22, 0x20, P5 ;  /* 0x000000201600780c */ /* 0x000fe40002f61670 */
[----:B------:R-:W-:-:S04]  /*2910*/  SEL R116, R116, RZ, P4 ;  /* 0x000000ff74747207 */ /* 0x000fc80002000000 */
[----:B------:R-:W-:Y:S01]  /*2920*/  ISETP.NE.U32.AND P6, PT, R116, RZ, PT ;  /* 0x000000ff7400720c */ /* 0x000fe20003fc5070 */
[----:B------:R-:W-:-:S04]  /*2930*/  DEPBAR.LE SB0, 0x2 ;  /* 0x000080800000791a */ /* 0x000fc80000000000 */
[----:B------:R-:W-:Y:S06]  /*2940*/  BAR.SYNC.DEFER_BLOCKING 0x0 ;  /* 0x0000000000007b1d */ /* 0x000fec0000010000 */
[----:B-1----:R-:W-:Y:S05]  /*2950*/  @P3 BRA `(.L_x_6) ;  /* 0x0000000000843947 */ /* 0x002fea0003800000 */
[----:B------:R-:W-:Y:S02]  /*2960*/  UIADD3 UR4, UPT, UPT, UR11, 0x6000, URZ ;  /* 0x000060000b047890 */ /* 0x000fe4000fffe0ff */
[----:B------:R-:W-:Y:S02]  /*2970*/  USHF.R.U32.HI UR6, URZ, 0x4, UR11 ;  /* 0x00000004ff067899 */ /* 0x000fe4000801160b */
[----:B------:R-:W-:Y:S02]  /*2980*/  USHF.R.U32.HI UR4, URZ, 0x4, UR4 ;  /* 0x00000004ff047899 */ /* 0x000fe40008011604 */
[----:B------:R-:W-:Y:S02]  /*2990*/  USGXT.U32 UR6, UR6, 0xe ;  /* 0x0000000e0606789a */ /* 0x000fe40008000000 */
[----:B------:R-:W-:Y:S02]  /*29a0*/  USGXT.U32 UR8, UR4, 0xe ;  /* 0x0000000e0408789a */ /* 0x000fe40008000000 */
[----:B------:R-:W-:-:S02]  /*29b0*/  UIADD3 UR26, UP0, UPT, UR6, 0x2, URZ ;  /* 0x00000002061a7890 */ /* 0x000fc4000ff1e0ff */
[----:B------:R-:W-:Y:S01]  /*29c0*/  UIADD3 UR28, UP1, UPT, UR8, 0x2, URZ ;  /* 0x00000002081c7890 */ /* 0x000fe2000ff3e0ff */
[----:B------:R-:W-:Y:S01]  /*29d0*/  UMOV UR4, URZ ;  /* 0x000000ff00047c82 */ /* 0x000fe20008000000 */
[----:B------:R-:W-:Y:S01]  /*29e0*/  UMOV UR30, 0x0 ;  /* 0x00000000001e7882 */ /* 0x000fe20000000000 */
[----:B------:R-:W-:Y:S02]  /*29f0*/  UIADD3.X UR27, UPT, UPT, UR4, 0x40004040, URZ, UP0, !UPT ;  /* 0x40004040041b7890 */ /* 0x000fe400087fe4ff */
[----:B------:R-:W-:Y:S02]  /*2a00*/  UIADD3.X UR29, UPT, UPT, UR4, 0x40004040, URZ, UP1, !UPT ;  /* 0x40004040041d7890 */ /* 0x000fe40008ffe4ff */
[----:B------:R-:W-:Y:S02]  /*2a10*/  UIADD3.64 UR14, UPT, UPT, UR26, 0x2, URZ ;  /* 0x000000021a0e7897 */ /* 0x000fe4000fffe0ff */
[----:B------:R-:W-:Y:S02]  /*2a20*/  UIADD3.64 UR16, UPT, UPT, UR28, 0x2, URZ ;  /* 0x000000021c107897 */ /* 0x000fe4000fffe0ff */
[----:B------:R-:W-:-:S02]  /*2a30*/  UIADD3.64 UR18, UPT, UPT, UR26, 0x4, URZ ;  /* 0x000000041a127897 */ /* 0x000fc4000fffe0ff */
[----:B------:R-:W-:Y:S01]  /*2a40*/  UIADD3.64 UR24, UPT, UPT, UR28, 0x4, URZ ;  /* 0x000000041c187897 */ /* 0x000fe2000fffe0ff */
[----:B------:R-:W-:Y:S01]  /*2a50*/  UMOV UR31, 0x4080910 ;  /* 0x04080910001f7882 */ /* 0x000fe20000000000 */
[----:B------:R-:W-:Y:S01]  /*2a60*/  UMOV UR7, 0x40004040 ;  /* 0x4000404000077882 */ /* 0x000fe20000000000 */
[----:B------:R-:W-:Y:S01]  /*2a70*/  UMOV UR9, 0x40004040 ;  /* 0x4000404000097882 */ /* 0x000fe20000000000 */
[----:B------:R-:W-:Y:S01]  /*2a80*/  UMOV UR32, 0x0 ;  /* 0x0000000000207882 */ /* 0x000fe20000000000 */
[----:B------:R-:W-:Y:S01]  /*2a90*/  UMOV UR33, 0x4080910 ;  /* 0x0408091000217882 */ /* 0x000fe20000000000 */
[----:B------:R-:W-:Y:S01]  /*2aa0*/  UMOV UR34, 0x0 ;  /* 0x0000000000227882 */ /* 0x000fe20000000000 */
[----:B------:R-:W-:Y:S01]  /*2ab0*/  UMOV UR35, 0x4080910 ;  /* 0x0408091000237882 */ /* 0x000fe20000000000 */
[----:B------:R-:W-:Y:S01]  /*2ac0*/  UMOV UR4, UR13 ;  /* 0x0000000d00047c82 */ /* 0x000fe20008000000 */
[----:B------:R-:W-:Y:S01]  /*2ad0*/  UMOV UR5, URZ ;  /* 0x000000ff00057c82 */ /* 0x000fe20008000000 */
[----:B------:R1:W-:Y:S01]  /*2ae0*/  UTCHMMA gdesc[UR6], gdesc[UR8], tmem[UR21], tmem[UR30], idesc[UR31], !UPT ;  /* 0x00ff1e08060075ea */ /* 0x0003e2000f800015 */
[----:B------:R-:W-:Y:S01]  /*2af0*/  UMOV UR36, 0x0 ;  /* 0x0000000000247882 */ /* 0x000fe20000000000 */
[----:B------:R-:W-:Y:S01]  /*2b00*/  UMOV UR37, 0x4080910 ;  /* 0x0408091000257882 */ /* 0x000fe20000000000 */
[----:B------:R1:W-:Y:S01]  /*2b10*/  UTCHMMA gdesc[UR26], gdesc[UR28], tmem[UR21], tmem[UR32], idesc[UR33], UPT ;  /* 0x00ff201c1a0075ea */ /* 0x0003e2000b800015 */
[----:B------:R-:W-:Y:S01]  /*2b20*/  UMOV UR4, UR4 ;  /* 0x0000000400047c82 */ /* 0x000fe20008000000 */
[----:B------:R1:W-:Y:S01]  /*2b30*/  UTCHMMA gdesc[UR14], gdesc[UR16], tmem[UR21], tmem[UR34], idesc[UR35], UPT ;  /* 0x00ff22100e0075ea */ /* 0x0003e2000b800015 */
[----:B------:R1:W-:Y:S01]  /*2b40*/  UTCHMMA gdesc[UR18], gdesc[UR24], tmem[UR21], tmem[UR36], idesc[UR37], UPT ;  /* 0x00ff2418120075ea */ /* 0x0003e2000b800015 */
[----:B------:R1:W-:Y:S01]  /*2b50*/  UTCBAR [UR4], URZ ;  /* 0x000000ff040073e9 */ /* 0x0003e200080000ff */
[----:B------:R-:W-:Y:S01]  /*2b60*/  NOP ;  /* 0x0000000000007918 */ /* 0x000fe20000000000 */
.L_x_6:
[----:B------:R-:W-:Y:S01]  /*2b70*/  BAR.SYNC.DEFER_BLOCKING 0x0 ;  /* 0x0000000000007b1d */ /* 0x000fe20000010000 */
[----:B------:R-:W-:-:S05]  /*2b80*/  ISETP.GE.AND P3, PT, R41, R112, PT ;  /* 0x000000702900720c */ /* 0x000fca0003f66270 */
[----:B-1----:R-:W-:Y:S01]  /*2b90*/  UMOV UR4, URZ ;  /* 0x000000ff00047c82 */ /* 0x002fe20008000000 */
[----:B------:R-:W-:Y:S01]  /*2ba0*/  @!PT LDS RZ, [RZ] ;  /* 0x00000000fffff984 */ /* 0x000fe20000000800 */
[----:B------:R-:W-:Y:S01]  /*2bb0*/  @!PT LDS RZ, [RZ] ;  /* 0x00000000fffff984 */ /* 0x000fe20000000800 */
[----:B------:R-:W-:Y:S01]  /*2bc0*/  @!PT LDS RZ, [RZ] ;  /* 0x00000000fffff984 */ /* 0x000fe20000000800 */
[----:B------:R1:W-:Y:S01]  /*2bd0*/  LDGSTS.E [R99+0x4000], desc[UR22][R74.64], P2 ;  /* 0x040000004a637fae */ /* 0x0003e200091a1016 */
[----:B------:R-:W-:-:S03]  /*2be0*/  ISETP.GE.AND P2, PT, R14, R112, PT ;  /* 0x000000700e00720c */ /* 0x000fc60003f46270 */
[----:B------:R-:W-:Y:S01]  /*2bf0*/  LDGSTS.E [R99+0x4008], desc[UR22][R90.64], P6 ;  /* 0x040080005a637fae */ /* 0x000fe2000b1a1016 */
[----:B------:R-:W-:Y:S02]  /*2c00*/  SEL R116, RZ, 0x4, P2 ;  /* 0x00000004ff747807 */ /* 0x000fe40001000000 */
[----:B------:R-:W-:Y:S02]  /*2c10*/  IADD3 R48, P6, PT, R48, R110, RZ ;  /* 0x0000006e30307210 */ /* 0x000fe40007fde0ff */
[----:B------:R-:W-:-:S03]  /*2c20*/  SEL R116, R116, RZ, P4 ;  /* 0x000000ff74747207 */ /* 0x000fc60002000000 */
[----:B------:R-:W-:Y:S01]  /*2c30*/  IMAD.X R49, R49, 0x1, R114, P6 ;  /* 0x0000000131317824 */ /* 0x000fe200030e0672 */
[----:B------:R-:W-:Y:S02]  /*2c40*/  ISETP.NE.U32.AND P2, PT, R116, RZ, PT ;  /* 0x000000ff7400720c */ /* 0x000fe40003f45070 */
[----:B------:R-:W-:Y:S02]  /*2c50*/  SEL R116, RZ, 0x4, P3 ;  /* 0x00000004ff747807 */ /* 0x000fe40001800000 */
[----:B------:R-:W-:Y:S02]  /*2c60*/  IADD3 R50, P6, PT, R50, R110, RZ ;  /* 0x0000006e32327210 */ /* 0x000fe40007fde0ff */
[----:B------:R-:W-:-:S03]  /*2c70*/  SEL R116, R116, RZ, P4 ;  /* 0x000000ff74747207 */ /* 0x000fc60002000000 */
[----:B------:R-:W-:Y:S01]  /*2c80*/  IMAD.X R51, R51, 0x1, R114, P6 ;  /* 0x0000000133337824 */ /* 0x000fe200030e0672 */
[----:B------:R-:W-:Y:S02]  /*2c90*/  ISETP.NE.U32.AND P3, PT, R116, RZ, PT ;  /* 0x000000ff7400720c */ /* 0x000fe40003f65070 */
[----:B------:R-:W-:Y:S01]  /*2ca0*/  IADD3 R52, P6, PT, R52, R110, RZ ;  /* 0x0000006e34347210 */ /* 0x000fe20007fde0ff */
[----:B------:R2:W-:Y:S01]  /*2cb0*/  LDGSTS.E [R101+0x4000], desc[UR22][R48.64], P2 ;  /* 0x0400000030657fae */ /* 0x0005e200091a1016 */
[----:B------:R-:W-:-:S03]  /*2cc0*/  ISETP.GE.AND P2, PT, R39, R112, PT ;  /* 0x000000702700720c */ /* 0x000fc60003f46270 */
[----:B------:R-:W-:Y:S01]  /*2cd0*/  IMAD.X R53, R53, 0x1, R114, P6 ;  /* 0x0000000135357824 */ /* 0x000fe200030e0672 */
[----:B-1----:R-:W-:Y:S02]  /*2ce0*/  SEL R74, RZ, 0x4, P2 ;  /* 0x00000004ff4a7807 */ /* 0x002fe40001000000 */
[----:B------:R-:W-:Y:S02]  /*2cf0*/  ISETP.GE.AND P6, PT, R95, R112, PT ;  /* 0x000000705f00720c */ /* 0x000fe40003fc6270 */
[----:B------:R-:W-:Y:S01]  /*2d00*/  SEL R74, R74, RZ, P4 ;  /* 0x000000ff4a4a7207 */ /* 0x000fe20002000000 */
[----:B------:R1:W-:Y:S01]  /*2d10*/  LDGSTS.E [R101+0x4008], desc[UR22][R50.64], P3 ;  /* 0x0400800032657fae */ /* 0x0003e200099a1016 */
[----:B------:R-:W-:Y:S02]  /*2d20*/  IADD3 R54, P3, PT, R54, R110, RZ ;  /* 0x0000006e36367210 */ /* 0x000fe40007f7e0ff */
[----:B------:R-:W-:-:S03]  /*2d30*/  ISETP.NE.U32.AND P2, PT, R74, RZ, PT ;  /* 0x000000ff4a00720c */ /* 0x000fc60003f45070 */
[----:B------:R-:W-:Y:S01]  /*2d40*/  IMAD.X R55, R55, 0x1, R114, P3 ;  /* 0x0000000137377824 */ /* 0x000fe200018e0672 */
[----:B--2---:R-:W-:Y:S02]  /*2d50*/  IADD3 R48, P3, PT, R56, R110, RZ ;  /* 0x0000006e38307210 */ /* 0x004fe40007f7e0ff */
[----:B------:R-:W-:-:S03]  /*2d60*/  SEL R56, RZ, 0x4, P6 ;  /* 0x00000004ff387807 */ /* 0x000fc60003000000 */
[--C-:B------:R-:W-:Y:S01]  /*2d70*/  IMAD.X R49, R57, 0x1, R114.reuse, P3 ;  /* 0x0000000139317824 */ /* 0x100fe200018e0672 */
[----:B------:R-:W-:Y:S02]  /*2d80*/  SEL R56, R56, RZ, P4 ;  /* 0x000000ff38387207 */ /* 0x000fe40002000000 */
[----:B------:R-:W-:Y:S01]  /*2d90*/  ISETP.GE.AND P3, PT, R97, R112, PT ;  /* 0x000000706100720c */ /* 0x000fe20003f66270 */
[----:B------:R2:W-:Y:S01]  /*2da0*/  LDGSTS.E [R105+0x4000], desc[UR22][R52.64], P2 ;  /* 0x0400000034697fae */ /* 0x0005e200091a1016 */
[----:B------:R-:W-:Y:S02]  /*2db0*/  ISETP.NE.U32.AND P2, PT, R56, RZ, PT ;  /* 0x000000ff3800720c */ /* 0x000fe40003f45070 */
[----:B-1----:R-:W-:Y:S02]  /*2dc0*/  IADD3 R50, P6, PT, R58, R110, RZ ;  /* 0x0000006e3a327210 */ /* 0x002fe40007fde0ff */
[----:B------:R-:W-:Y:S02]  /*2dd0*/  SEL R58, RZ, 0x4, P3 ;  /* 0x00000004ff3a7807 */ /* 0x000fe40001800000 */
[----:B------:R-:W-:Y:S01]  /*2de0*/  ISETP.GE.AND P3, PT, R13, R112, PT ;  /* 0x000000700d00720c */ /* 0x000fe20003f66270 */
[----:B------:R-:W-:Y:S01]  /*2df0*/  IMAD.X R51, R59, 0x1, R114, P6 ;  /* 0x000000013b337824 */ /* 0x000fe200030e0672 */
[----:B------:R-:W-:-:S02]  /*2e00*/  SEL R58, R58, RZ, P4 ;  /* 0x000000ff3a3a7207 */ /* 0x000fc40002000000 */
[----:B------:R-:W-:Y:S02]  /*2e10*/  SEL R59, RZ, 0x4, P3 ;  /* 0x00000004ff3b7807 */ /* 0x000fe40001800000 */
[----:B------:R-:W-:Y:S01]  /*2e20*/  ISETP.GE.AND P3, PT, R103, R112, PT ;  /* 0x000000706700720c */ /* 0x000fe20003f66270 */
[----:B------:R-:W-:Y:S01]  /*2e30*/  LDGSTS.E [R105+0x4008], desc[UR22][R54.64], P2 ;  /* 0x0400800036697fae */ /* 0x000fe200091a1016 */
[----:B------:R-:W-:Y:S02]  /*2e40*/  SEL R59, R59, RZ, P4 ;  /* 0x000000ff3b3b7207 */ /* 0x000fe40002000000 */
[----:B------:R-:W-:Y:S02]  /*2e50*/  IADD3 R56, P6, PT, R60, R110, RZ ;  /* 0x0000006e3c387210 */ /* 0x000fe40007fde0ff */
[----:B------:R-:W-:Y:S02]  /*2e60*/  ISETP.NE.U32.AND P2, PT, R58, RZ, PT ;  /* 0x000000ff3a00720c */ /* 0x000fe40003f45070 */
[----:B------:R-:W-:Y:S01]  /*2e70*/  SEL R60, RZ, 0x4, P3 ;  /* 0x00000004ff3c7807 */ /* 0x000fe20001800000 */
[----:B------:R-:W-:Y:S01]  /*2e80*/  IMAD.X R57, R61, 0x1, R114, P6 ;  /* 0x000000013d397824 */ /* 0x000fe200030e0672 */
[----:B------:R-:W-:-:S02]  /*2e90*/  ISETP.NE.U32.AND P3, PT, R59, RZ, PT ;  /* 0x000000ff3b00720c */ /* 0x000fc40003f65070 */
[----:B------:R-:W-:Y:S02]  /*2ea0*/  SEL R60, R60, RZ, P4 ;  /* 0x000000ff3c3c7207 */ /* 0x000fe40002000000 */
[----:B--2---:R-:W-:-:S05]  /*2eb0*/  IADD3 R52, P6, PT, R62, R110, RZ ;  /* 0x0000006e3e347210 */ /* 0x004fca0007fde0ff */
[----:B------:R1:W-:Y:S01]  /*2ec0*/  LDGSTS.E [R113+0x4000], desc[UR22][R48.64], P2 ;  /* 0x0400000030717fae */ /* 0x0003e200091a1016 */
[----:B------:R-:W-:Y:S01]  /*2ed0*/  ISETP.NE.U32.AND P2, PT, R60, RZ, PT ;  /* 0x000000ff3c00720c */ /* 0x000fe20003f45070 */
[----:B------:R-:W-:Y:S01]  /*2ee0*/  IMAD.X R53, R63, 0x1, R114, P6 ;  /* 0x000000013f357824 */ /* 0x000fe200030e0672 */
[----:B------:R-:W-:Y:S01]  /*2ef0*/  IADD3 R58, P6, PT, R64, R110, RZ ;  /* 0x0000006e403a7210 */ /* 0x000fe20007fde0ff */
[----:B------:R2:W-:Y:S01]  /*2f00*/  LDGSTS.E [R113+0x4008], desc[UR22][R50.64], P3 ;  /* 0x0400800032717fae */ /* 0x0005e200099a1016 */
[----:B------:R-:W-:-:S03]  /*2f10*/  ISETP.GE.AND P3, PT, R107, R112, PT ;  /* 0x000000706b00720c */ /* 0x000fc60003f66270 */
[----:B------:R-:W-:Y:S01]  /*2f20*/  IMAD.X R59, R65, 0x1, R114, P6 ;  /* 0x00000001413b7824 */ /* 0x000fe200030e0672 */
[----:B------:R-:W-:Y:S02]  /*2f30*/  SEL R62, RZ, 0x4, P3 ;  /* 0x00000004ff3e7807 */ /* 0x000fe40001800000 */
[-C--:B------:R-:W-:Y:S02]  /*2f40*/  ISETP.GE.AND P3, PT, R109, R112.reuse, PT ;  /* 0x000000706d00720c */ /* 0x080fe40003f66270 */
[----:B------:R-:W-:Y:S01]  /*2f50*/  SEL R62, R62, RZ, P4 ;  /* 0x000000ff3e3e7207 */ /* 0x000fe20002000000 */
[----:B------:R3:W-:Y:S01]  /*2f60*/  LDGSTS.E [R121+0x4000], desc[UR22][R56.64], P2 ;  /* 0x0400000038797fae */ /* 0x0007e200091a1016 */
[----:B-1----:R-:W-:Y:S02]  /*2f70*/  SEL R48, RZ, 0x4, P3 ;  /* 0x00000004ff307807 */ /* 0x002fe40001800000 */
[----:B------:R-:W-:Y:S02]  /*2f80*/  ISETP.GE.AND P3, PT, R111, R112, PT ;  /* 0x000000706f00720c */ /* 0x000fe40003f66270 */
[----:B------:R-:W-:-:S02]  /*2f90*/  IADD3 R54, P6, PT, R66, R110, RZ ;  /* 0x0000006e42367210 */ /* 0x000fc40007fde0ff */
[----:B------:R-:W-:Y:S02]  /*2fa0*/  SEL R48, R48, RZ, P4 ;  /* 0x000000ff30307207 */ /* 0x000fe40002000000 */
[----:B------:R-:W-:Y:S01]  /*2fb0*/  ISETP.NE.U32.AND P2, PT, R62, RZ, PT ;  /* 0x000000ff3e00720c */ /* 0x000fe20003f45070 */
[----:B------:R-:W-:Y:S01]  /*2fc0*/  IMAD.X R55, R67, 0x1, R114, P6 ;  /* 0x0000000143377824 */ /* 0x000fe200030e0672 */
[----:B------:R-:W-:Y:S02]  /*2fd0*/  SEL R49, RZ, 0x4, P3 ;  /* 0x00000004ff317807 */ /* 0x000fe40001800000 */
[----:B------:R-:W-:Y:S02]  /*2fe0*/  ISETP.NE.U32.AND P3, PT, R48, RZ, PT ;  /* 0x000000ff3000720c */ /* 0x000fe40003f65070 */
[----:B------:R-:W-:Y:S02]  /*2ff0*/  IADD3 R60, P6, PT, R68, R110, RZ ;  /* 0x0000006e443c7210 */ /* 0x000fe40007fde0ff */
[----:B------:R-:W-:-:S02]  /*3000*/  SEL R49, R49, RZ, P4 ;  /* 0x000000ff31317207 */ /* 0x000fc40002000000 */
[----:B------:R-:W-:Y:S01]  /*3010*/  SHF.R.S32.HI R48, RZ, 0x1f, R45 ;  /* 0x0000001fff307819 */ /* 0x000fe2000001142d */
[----:B------:R-:W-:Y:S01]  /*3020*/  IMAD.X R61, R69, 0x1, R114, P6 ;  /* 0x00000001453d7824 */ /* 0x000fe200030e0672 */
[-C--:B------:R-:W-:Y:S01]  /*3030*/  IADD3 R62, P6, PT, R70, R110.reuse, RZ ;  /* 0x0000006e463e7210 */ /* 0x080fe20007fde0ff */
[----:B------:R1:W-:Y:S01]  /*3040*/  LDGSTS.E [R121+0x4008], desc[UR22][R52.64], P2 ;  /* 0x0400800034797fae */ /* 0x0003e200091a1016 */
[----:B------:R-:W-:Y:S01]  /*3050*/  ISETP.NE.U32.AND P2, PT, R49, RZ, PT ;  /* 0x000000ff3100720c */ /* 0x000fe20003f45070 */
[C---:B------:R-:W-:Y:S01]  /*3060*/  IMAD.SHL.U32 R49, R45.reuse, 0x4, RZ ;  /* 0x000000042d317824 */ /* 0x040fe200078e00ff */
[----:B--2---:R-:W-:Y:S01]  /*3070*/  SHF.L.U64.HI R51, R45, 0x2, R48 ;  /* 0x000000022d337819 */ /* 0x004fe20000010230 */
[----:B------:R-:W-:Y:S01]  /*3080*/  IMAD.X R63, R71, 0x1, R114, P6 ;  /* 0x00000001473f7824 */ /* 0x000fe200030e0672 */
[----:B------:R2:W-:Y:S01]  /*3090*/  LDGSTS.E [R123+0x4000], desc[UR22][R58.64], P3 ;  /* 0x040000003a7b7fae */ /* 0x0005e200099a1016 */
[----:B------:R-:W-:Y:S02]  /*30a0*/  IADD3 R64, P6, PT, R72, R110, RZ ;  /* 0x0000006e48407210 */ /* 0x000fe40007fde0ff */
[----:B------:R-:W-:-:S03]  /*30b0*/  ISETP.GE.AND P3, PT, R115, R112, PT ;  /* 0x000000707300720c */ /* 0x000fc60003f66270 */
[--C-:B------:R-:W-:Y:S01]  /*30c0*/  IMAD.X R65, R73, 0x1, R114.reuse, P6 ;  /* 0x0000000149417824 */ /* 0x100fe200030e0672 */
[----:B------:R-:W-:Y:S02]  /*30d0*/  SEL R50, RZ, 0x4, P3 ;  /* 0x00000004ff327807 */ /* 0x000fe40001800000 */
[----:B------:R-:W-:Y:S01]  /*30e0*/  IADD3 R66, P6, PT, R78, R49, RZ ;  /* 0x000000314e427210 */ /* 0x000fe20007fde0ff */
[----:B------:R4:W-:Y:S01]  /*30f0*/  LDGSTS.E [R123+0x4008], desc[UR22][R54.64], P2 ;  /* 0x04008000367b7fae */ /* 0x0009e200091a1016 */
[----:B---3--:R-:W-:Y:S02]  /*3100*/  IADD3 R56, P3, PT, R76, R110, RZ ;  /* 0x0000006e4c387210 */ /* 0x008fe40007f7e0ff */
[----:B------:R-:W-:Y:S01]  /*3110*/  SEL R50, R50, RZ, P4 ;  /* 0x000000ff32327207 */ /* 0x000fe20002000000 */
[----:B------:R-:W-:Y:S01]  /*3120*/  IMAD.X R67, R79, 0x1, R51, P6 ;  /* 0x000000014f437824 */ /* 0x000fe200030e0633 */
[----:B------:R-:W-:Y:S01]  /*3130*/  ISETP.GE.AND P2, PT, R117, R112, PT ;  /* 0x000000707500720c */ /* 0x000fe20003f46270 */
[----:B------:R-:W-:Y:S01]  /*3140*/  IMAD.X R57, R77, 0x1, R114, P3 ;  /* 0x000000014d397824 */ /* 0x000fe200018e0672 */
[----:B------:R-:W-:-:S02]  /*3150*/  ISETP.NE.U32.AND P6, PT, R50, RZ, PT ;  /* 0x000000ff3200720c */ /* 0x000fc40003fc5070 */
[-C--:B-1----:R-:W-:Y:S02]  /*3160*/  IADD3 R52, P3, PT, R80, R49.reuse, RZ ;  /* 0x0000003150347210 */ /* 0x082fe40007f7e0ff */
[----:B------:R-:W-:Y:S02]  /*3170*/  SEL R50, RZ, 0x4, P2 ;  /* 0x00000004ff327807 */ /* 0x000fe40001000000 */
[-C--:B------:R-:W-:Y:S01]  /*3180*/  ISETP.GE.AND P2, PT, R119, R112.reuse, PT ;  /* 0x000000707700720c */ /* 0x080fe20003f46270 */
[--C-:B------:R-:W-:Y:S01]  /*3190*/  IMAD.X R53, R81, 0x1, R51.reuse, P3 ;  /* 0x0000000151357824 */ /* 0x100fe200018e0633 */
[----:B--2---:R-:W-:Y:S02]  /*31a0*/  IADD3 R58, P3, PT, R82, R49, RZ ;  /* 0x00000031523a7210 */ /* 0x004fe40007f7e0ff */
[----:B------:R-:W-:Y:S02]  /*31b0*/  SEL R50, R50, RZ, P4 ;  /* 0x000000ff32327207 */ /* 0x000fe40002000000 */
[----:B------:R-:W-:Y:S01]  /*31c0*/  SEL R70, RZ, 0x4, P2 ;  /* 0x00000004ff467807 */ /* 0x000fe20001000000 */
[----:B------:R-:W-:Y:S01]  /*31d0*/  IMAD.X R59, R83, 0x1, R51, P3 ;  /* 0x00000001533b7824 */ /* 0x000fe200018e0633 */
[----:B------:R-:W-:Y:S01]  /*31e0*/  ISETP.GE.AND P2, PT, R11, R112, PT ;  /* 0x000000700b00720c */ /* 0x000fe20003f46270 */
[----:B------:R1:W-:Y:S01]  /*31f0*/  LDGSTS.E [R125+0x4000], desc[UR22][R60.64], P6 ;  /* 0x040000003c7d7fae */ /* 0x0003e2000b1a1016 */
[----:B------:R-:W-:-:S02]  /*3200*/  ISETP.NE.U32.AND P3, PT, R50, RZ, PT ;  /* 0x000000ff3200720c */ /* 0x000fc40003f65070 */
[-C--:B------:R-:W-:Y:S02]  /*3210*/  IADD3 R68, P6, PT, R84, R49.reuse, RZ ;  /* 0x0000003154447210 */ /* 0x080fe40007fde0ff */
[----:B------:R-:W-:Y:S02]  /*3220*/  SEL R50, RZ, 0x4, P2 ;  /* 0x00000004ff327807 */ /* 0x000fe40001000000 */
[----:B------:R-:W-:Y:S01]  /*3230*/  ISETP.GE.AND P2, PT, R24, R112, PT ;  /* 0x000000701800720c */ /* 0x000fe20003f46270 */
[--C-:B------:R-:W-:Y:S01]  /*3240*/  IMAD.X R69, R85, 0x1, R51.reuse, P6 ;  /* 0x0000000155457824 */ /* 0x100fe200030e0633 */
[----:B----4-:R-:W-:Y:S02]  /*3250*/  IADD3 R54, P6, PT, R86, R49, RZ ;  /* 0x0000003156367210 */ /* 0x010fe40007fde0ff */
[----:B------:R-:W-:Y:S02]  /*3260*/  SEL R70, R70, RZ, P4 ;  /* 0x000000ff46467207 */ /* 0x000fe40002000000 */
[----:B-1----:R-:W-:Y:S01]  /*3270*/  SEL R60, RZ, 0x4, P2 ;  /* 0x00000004ff3c7807 */ /* 0x002fe20001000000 */
[----:B------:R-:W-:Y:S01]  /*3280*/  IMAD.X R55, R87, 0x1, R51, P6 ;  /* 0x0000000157377824 */ /* 0x000fe200030e0633 */
[----:B------:R-:W-:Y:S01]  /*3290*/  SEL R50, R50, RZ, P4 ;  /* 0x000000ff32327207 */ /* 0x000fe20002000000 */
[----:B------:R1:W-:Y:S01]  /*32a0*/  LDGSTS.E [R125+0x4008], desc[UR22][R62.64], P3 ;  /* 0x040080003e7d7fae */ /* 0x0003e200099a1016 */
[----:B------:R-:W-:-:S02]  /*32b0*/  SEL R71, R60, RZ, P4 ;  /* 0x000000ff3c477207 */ /* 0x000fc40002000000 */
[----:B------:R-:W-:Y:S02]  /*32c0*/  ISETP.NE.U32.AND P2, PT, R70, RZ, PT ;  /* 0x000000ff4600720c */ /* 0x000fe40003f45070 */
[-C--:B------:R-:W-:Y:S02]  /*32d0*/  IADD3 R60, P6, PT, R88, R49.reuse, RZ ;  /* 0x00000031583c7210 */ /* 0x080fe40007fde0ff */
[----:B------:R-:W-:Y:S02]  /*32e0*/  ISETP.NE.U32.AND P3, PT, R50, RZ, PT ;  /* 0x000000ff3200720c */ /* 0x000fe40003f65070 */
[----:B------:R-:W-:Y:S01]  /*32f0*/  IADD3 R70, P4, PT, R92, R49, RZ ;  /* 0x000000315c467210 */ /* 0x000fe20007f9e0ff */
[----:B------:R-:W-:Y:S01]  /*3300*/  IMAD.X R61, R89, 0x1, R51, P6 ;  /* 0x00000001593d7824 */ /* 0x000fe200030e0633 */
[----:B------:R-:W-:-:S03]  /*3310*/  ISETP.NE.U32.AND P6, PT, R71, RZ, PT ;  /* 0x000000ff4700720c */ /* 0x000fc60003fc5070 */
[----:B------:R-:W-:Y:S01]  /*3320*/  IMAD.X R71, R93, 0x1, R51, P4 ;  /* 0x000000015d477824 */ /* 0x000fe200020e0633 */
[----:B------:R-:W-:Y:S01]  /*3330*/  IADD3 R46, P4, PT, R46, R49, RZ ;  /* 0x000000312e2e7210 */ /* 0x000fe20007f9e0ff */
[----:B------:R1:W-:Y:S01]  /*3340*/  LDGSTS.E [R96+0x4000], desc[UR22][R64.64], P2 ;  /* 0x0400000040607fae */ /* 0x0003e200091a1016 */
[----:B------:R-:W-:-:S03]  /*3350*/  ISETP.GE.AND P2, PT, R22, 0x20, PT ;  /* 0x000000201600780c */ /* 0x000fc60003f46270 */
[----:B------:R1:W-:Y:S01]  /*3360*/  LDGSTS.E [R96+0x4008], desc[UR22][R56.64], P3 ;  /* 0x0400800038607fae */ /* 0x0003e200099a1016 */
[----:B------:R-:W-:Y:S01]  /*3370*/  ISETP.GE.AND P3, PT, R22, 0x40, PT ;  /* 0x000000401600780c */ /* 0x000fe20003f66270 */
[----:B------:R-:W-:Y:S02]  /*3380*/  IMAD.X R47, R47, 0x1, R51, P4 ;  /* 0x000000012f2f7824 */ /* 0x000fe400020e0633 */
[----:B------:R-:W0:Y:S04]  /*3390*/  LDGDEPBAR ;  /* 0x00000000000079af */ /* 0x000e280000000000 */
[----:B------:R1:W-:Y:S04]  /*33a0*/  LDGSTS.E [R100+0x8000], desc[UR22][R66.64], P6 ;  /* 0x0800000042647fae */ /* 0x0003e8000b1a1016 */
[----:B------:R1:W-:Y:S04]  /*33b0*/  LDGSTS.E [R100+0x8400], desc[UR22][R52.64], P6 ;  /* 0x0840000034647fae */ /* 0x0003e8000b1a1016 */
[----:B------:R1:W-:Y:S04]  /*33c0*/  LDGSTS.E [R100+0x8800], desc[UR22][R58.64], P6 ;  /* 0x088000003a647fae */ /* 0x0003e8000b1a1016 */
[----:B------:R1:W-:Y:S04]  /*33d0*/  LDGSTS.E [R100+0x8c00], desc[UR22][R68.64], P6 ;  /* 0x08c0000044647fae */ /* 0x0003e8000b1a1016 */
[----:B------:R1:W-:Y:S04]  /*33e0*/  LDGSTS.E [R104+0x8200], desc[UR22][R54.64], P6 ;  /* 0x0820000036687fae */ /* 0x0003e8000b1a1016 */
[----:B------:R1:W-:Y:S04]  /*33f0*/  LDGSTS.E [R104+0x8600], desc[UR22][R60.64], P6 ;  /* 0x086000003c687fae */ /* 0x0003e8000b1a1016 */
[----:B------:R1:W-:Y:S04]  /*3400*/  LDGSTS.E [R104+0x8a00], desc[UR22][R70.64], P6 ;  /* 0x08a0000046687fae */ /* 0x0003e8000b1a1016 */
[----:B------:R1:W-:Y:S04]  /*3410*/  LDGSTS.E [R104+0x8e00], desc[UR22][R46.64], P6 ;  /* 0x08e000002e687fae */ /* 0x0003e8000b1a1016 */
[----:B------:R-:W0:Y:S01]  /*3420*/  LDGDEPBAR ;  /* 0x00000000000079af */ /* 0x000e220000000000 */
[----:B------:R-:W-:Y:S05]  /*3430*/  @!P3 BRA `(.L_x_7) ;  /* 0x000000140084b947 */ /* 0x000fea0003800000 */
[----:B-1----:R-:W-:Y:S01]  /*3440*/  SHF.R.S32.HI R71, RZ, 0x1f, R25 ;  /* 0x0000001fff477819 */ /* 0x002fe20000011419 */
[----:B------:R-:W1:Y:S01]  /*3450*/  LDC.64 R52, c[0x0][0x388] ;  /* 0x0000e200ff347b82 */ /* 0x000e620000000a00 */
[C---:B------:R-:W-:Y:S01]  /*3460*/  IADD3 R66, P4, PT, R25.reuse, R28, RZ ;  /* 0x0000001c19427210 */ /* 0x040fe20007f9e0ff */
[----:B------:R-:W-:Y:S01]  /*3470*/  IMAD R121, R48, 0xc, RZ ;  /* 0x0000000c30797824 */ /* 0x000fe200078e02ff */
[C---:B------:R-:W-:Y:S01]  /*3480*/  IADD3 R62, P3, PT, R25.reuse, R4, RZ ;  /* 0x00000004193e7210 */ /* 0x040fe20007f7e0ff */
[----:B------:R-:W-:Y:S01]  /*3490*/  VIADD R26, R26, 0xffffffa0 ;  /* 0xffffffa01a1a7836 */ /* 0x000fe20000000000 */
[-C--:B------:R-:W-:Y:S01]  /*34a0*/  LEA.HI.X.SX32 R69, R28, R71.reuse, 0x1, P4 ;  /* 0x000000471c457211 */ /* 0x080fe200020f0eff */
[----:B------:R-:W-:Y:S01]  /*34b0*/  IMAD.MOV.U32 R56, RZ, RZ, RZ ;  /* 0x000000ffff387224 */ /* 0x000fe200078e00ff */
[----:B------:R-:W-:Y:S01]  /*34c0*/  LEA.HI.X.SX32 R67, R4, R71, 0x1, P3 ;  /* 0x0000004704437211 */ /* 0x000fe200018f0eff */
[----:B------:R-:W2:Y:S01]  /*34d0*/  LDC.64 R46, c[0x0][0x380] ;  /* 0x0000e000ff2e7b82 */ /* 0x000ea20000000a00 */
[C---:B------:R-:W-:Y:S01]  /*34e0*/  IADD3 R59, P6, PT, R25.reuse, R5, RZ ;  /* 0x00000005193b7210 */ /* 0x040fe20007fde0ff */
[----:B------:R-:W-:Y:S01]  /*34f0*/  UMOV UR18, UR13 ;  /* 0x0000000d00127c82 */ /* 0x000fe20008000000 */
[C---:B------:R-:W-:Y:S01]  /*3500*/  IADD3 R57, P4, PT, R25.reuse, R6, RZ ;  /* 0x0000000619397210 */ /* 0x040fe20007f9e0ff */
[----:B------:R-:W-:Y:S01]  /*3510*/  UMOV UR19, 0x1 ;  /* 0x0000000100137882 */ /* 0x000fe20000000000 */
[----:B------:R-:W-:Y:S01]  /*3520*/  IADD3 R54, P3, PT, R25, R7, RZ ;  /* 0x0000000719367210 */ /* 0x000fe20007f7e0ff */
[----:B------:R-:W-:Y:S01]  /*3530*/  UMOV UR20, 0x2 ;  /* 0x0000000200147882 */ /* 0x000fe20000000000 */
[-C--:B------:R-:W-:Y:S01]  /*3540*/  LEA.HI.X.SX32 R68, R5, R71.reuse, 0x1, P6 ;  /* 0x0000004705447211 */ /* 0x080fe200030f0eff */
[----:B------:R-:W-:Y:S01]  /*3550*/  UMOV UR5, URZ ;  /* 0x000000ff00057c82 */ /* 0x000fe20008000000 */
[-C--:B------:R-:W-:Y:S01]  /*3560*/  LEA.HI.X.SX32 R64, R6, R71.reuse, 0x1, P4 ;  /* 0x0000004706407211 */ /* 0x080fe200020f0eff */
[----:B------:R-:W-:Y:S01]  /*3570*/  UMOV UR6, URZ ;  /* 0x000000ff00067c82 */ /* 0x000fe20008000000 */
[----:B------:R-:W-:Y:S01]  /*3580*/  LEA.HI.X.SX32 R63, R7, R71, 0x1, P3 ;  /* 0x00000047073f7211 */ /* 0x000fe200018f0eff */
[----:B------:R-:W-:Y:S01]  /*3590*/  UMOV UR7, URZ ;  /* 0x000000ff00077c82 */ /* 0x000fe20008000000 */
[----:B------:R-:W-:-:S02]  /*35a0*/  IADD3 R50, P6, PT, R25, R8, RZ ;  /* 0x0000000819327210 */ /* 0x000fc40007fde0ff */
[C---:B------:R-:W-:Y:S02]  /*35b0*/  IADD3 R28, P4, PT, R25.reuse, R9, RZ ;  /* 0x00000009191c7210 */ /* 0x040fe40007f9e0ff */
[----:B------:R-:W-:Y:S01]  /*35c0*/  IADD3 R55, P3, PT, R25, R10, RZ ;  /* 0x0000000a19377210 */ /* 0x000fe20007f7e0ff */
[----:B------:R-:W-:Y:S01]  /*35d0*/  IMAD R25, R119, R44, RZ ;  /* 0x0000002c77197224 */ /* 0x000fe200078e02ff */
[-C--:B------:R-:W-:Y:S02]  /*35e0*/  LEA.HI.X.SX32 R65, R8, R71.reuse, 0x1, P6 ;  /* 0x0000004708417211 */ /* 0x080fe400030f0eff */
[-C--:B------:R-:W-:Y:S01]  /*35f0*/  LEA.HI.X.SX32 R61, R9, R71.reuse, 0x1, P4 ;  /* 0x00000047093d7211 */ /* 0x080fe200020f0eff */
[----:B-1----:R-:W-:Y:S01]  /*3600*/  IMAD.WIDE.U32 R8, R45, 0xc, R52 ;  /* 0x0000000c2d087825 */ /* 0x002fe200078e0034 */
[----:B------:R-:W-:Y:S02]  /*3610*/  LEA.HI.X.SX32 R10, R10, R71, 0x1, P3 ;  /* 0x000000470a0a7211 */ /* 0x000fe400018f0eff */
[----:B------:R-:W-:Y:S01]  /*3620*/  SHF.R.S32.HI R78, RZ, 0x1f, R18 ;  /* 0x0000001fff4e7819 */ /* 0x000fe20000011412 */
[----:B--2---:R-:W-:Y:S01]  /*3630*/  IMAD.WIDE.U32 R4, R106, 0xc, R46 ;  /* 0x0000000c6a047825 */ /* 0x004fe200078e002e */
[----:B------:R-:W-:-:S02]  /*3640*/  IADD3 R71, P3, PT, R18, R43, RZ ;  /* 0x0000002b12477210 */ /* 0x000fc40007f7e0ff */
[C---:B------:R-:W-:Y:S01]  /*3650*/  IADD3 R99, P4, PT, R18.reuse, R25, RZ ;  /* 0x0000001912637210 */ /* 0x040fe20007f9e0ff */
[----:B------:R-:W-:Y:S01]  /*3660*/  IMAD R45, R117, R44, RZ ;  /* 0x0000002c752d7224 */ /* 0x000fe200078e02ff */
[----:B------:R-:W-:Y:S01]  /*3670*/  LEA.HI.X.SX32 R84, R43, R78, 0x1, P3 ;  /* 0x0000004e2b547211 */ /* 0x000fe200018f0eff */
[-C--:B------:R-:W-:Y:S01]  /*3680*/  IMAD R47, R115, R44.reuse, RZ ;  /* 0x0000002c732f7224 */ /* 0x080fe200078e02ff */
[C---:B------:R-:W-:Y:S01]  /*3690*/  IADD3 R75, P3, PT, R18.reuse, R17, RZ ;  /* 0x00000011124b7210 */ /* 0x040fe20007f7e0ff */
[----:B------:R-:W-:Y:S01]  /*36a0*/  IMAD R53, R111, R44, RZ ;  /* 0x0000002c6f357224 */ /* 0x000fe200078e02ff */
[----:B------:R-:W-:Y:S01]  /*36b0*/  IADD3 R73, P6, PT, R18, R15, RZ ;  /* 0x0000000f12497210 */ /* 0x000fe20007fde0ff */
[----:B------:R-:W-:Y:S01]  /*36c0*/  IMAD.IADD R6, R9, 0x1, R121 ;  /* 0x0000000109067824 */ /* 0x000fe200078e0279 */
[----:B------:R-:W-:Y:S01]  /*36d0*/  SHF.R.S32.HI R7, RZ, 0x1f, R22 ;  /* 0x0000001fff077819 */ /* 0x000fe20000011416 */
[----:B------:R-:W-:Y:S01]  /*36e0*/  IMAD.SHL.U32 R43, R50, 0x4, RZ ;  /* 0x00000004322b7824 */ /* 0x000fe200078e00ff */
[----:B------:R-:W-:-:S02]  /*36f0*/  LEA.HI.X.SX32 R72, R25, R78, 0x1, P4 ;  /* 0x0000004e19487211 */ /* 0x000fc400020f0eff */
[-C--:B------:R-:W-:Y:S01]  /*3700*/  LEA.HI.X.SX32 R82, R17, R78.reuse, 0x1, P3 ;  /* 0x0000004e11527211 */ /* 0x080fe200018f0eff */
[----:B------:R-:W-:Y:S01]  /*3710*/  IMAD.SHL.U32 R17, R66, 0x4, RZ ;  /* 0x0000000442117824 */ /* 0x000fe200078e00ff */
[----:B------:R-:W-:Y:S02]  /*3720*/  IADD3 R77, P4, PT, R18, R19, RZ ;  /* 0x00000013124d7210 */ /* 0x000fe40007f9e0ff */
[----:B------:R-:W-:Y:S01]  /*3730*/  LEA.HI.X.SX32 R86, R15, R78, 0x1, P6 ;  /* 0x0000004e0f567211 */ /* 0x000fe200030f0eff */
[----:B------:R-:W-:Y:S01]  /*3740*/  IMAD R15, R108, 0xc, RZ ;  /* 0x0000000c6c0f7824 */ /* 0x000fe200078e02ff */
[C---:B------:R-:W-:Y:S02]  /*3750*/  IADD3 R81, P3, PT, R18.reuse, R23, RZ ;  /* 0x0000001712517210 */ /* 0x040fe40007f7e0ff */
[----:B------:R-:W-:Y:S01]  /*3760*/  IADD3 R79, P6, PT, R18, R12, RZ ;  /* 0x0000000c124f7210 */ /* 0x000fe20007fde0ff */
[----:B------:R-:W-:Y:S01]  /*3770*/  IMAD.IADD R5, R5, 0x1, R15 ;  /* 0x0000000105057824 */ /* 0x000fe200078e020f */
[----:B------:R-:W-:-:S02]  /*3780*/  LEA.HI R7, R7, R22, RZ, 0x5 ;  /* 0x0000001607077211 */ /* 0x000fc400078f28ff */
[-C--:B------:R-:W-:Y:S02]  /*3790*/  LEA.HI.X.SX32 R22, R19, R78.reuse, 0x1, P4 ;  /* 0x0000004e13167211 */ /* 0x080fe400020f0eff */
[-C--:B------:R-:W-:Y:S01]  /*37a0*/  LEA.HI.X.SX32 R44, R23, R78.reuse, 0x1, P3 ;  /* 0x0000004e172c7211 */ /* 0x080fe200018f0eff */
[----:B------:R-:W-:Y:S01]  /*37b0*/  IMAD.SHL.U32 R23, R62, 0x4, RZ ;  /* 0x000000043e177824 */ /* 0x000fe200078e00ff */
[----:B------:R-:W-:Y:S02]  /*37c0*/  IADD3 R83, P4, PT, R18, R27, RZ ;  /* 0x0000001b12537210 */ /* 0x000fe40007f9e0ff */
[----:B------:R-:W-:Y:S02]  /*37d0*/  LEA.HI.X.SX32 R80, R12, R78, 0x1, P6 ;  /* 0x0000004e0c507211 */ /* 0x000fe400030f0eff */
[C---:B------:R-:W-:Y:S02]  /*37e0*/  IADD3 R87, P3, PT, R18.reuse, R31, RZ ;  /* 0x0000001f12577210 */ /* 0x040fe40007f7e0ff */
[----:B------:R-:W-:-:S02]  /*37f0*/  IADD3 R85, P6, PT, R18, R29, RZ ;  /* 0x0000001d12557210 */ /* 0x000fc40007fde0ff */
[-C--:B------:R-:W-:Y:S01]  /*3800*/  LEA.HI.X.SX32 R46, R27, R78.reuse, 0x1, P4 ;  /* 0x0000004e1b2e7211 */ /* 0x080fe200020f0eff */
[----:B------:R-:W-:Y:S01]  /*3810*/  IMAD.SHL.U32 R27, R59, 0x4, RZ ;  /* 0x000000043b1b7824 */ /* 0x000fe200078e00ff */
[-C--:B------:R-:W-:Y:S01]  /*3820*/  LEA.HI.X.SX32 R60, R31, R78.reuse, 0x1, P3 ;  /* 0x0000004e1f3c7211 */ /* 0x080fe200018f0eff */
[----:B------:R-:W-:Y:S01]  /*3830*/  IMAD.SHL.U32 R31, R57, 0x4, RZ ;  /* 0x00000004391f7824 */ /* 0x000fe200078e00ff */
[C---:B------:R-:W-:Y:S02]  /*3840*/  IADD3 R89, P4, PT, R18.reuse, R33, RZ ;  /* 0x0000002112597210 */ /* 0x040fe40007f9e0ff */
[----:B------:R-:W-:Y:S02]  /*3850*/  LEA.HI.X.SX32 R48, R29, R78, 0x1, P6 ;  /* 0x0000004e1d307211 */ /* 0x000fe400030f0eff */
[C---:B------:R-:W-:Y:S02]  /*3860*/  IADD3 R101, P3, PT, R18.reuse, R45, RZ ;  /* 0x0000002d12657210 */ /* 0x040fe40007f7e0ff */
[----:B------:R-:W-:-:S02]  /*3870*/  IADD3 R91, P6, PT, R18, R35, RZ ;  /* 0x00000023125b7210 */ /* 0x000fc40007fde0ff */
[-C--:B------:R-:W-:Y:S02]  /*3880*/  LEA.HI.X.SX32 R52, R33, R78.reuse, 0x1, P4 ;  /* 0x0000004e21347211 */ /* 0x080fe400020f0eff */
[-C--:B------:R-:W-:Y:S02]  /*3890*/  LEA.HI.X.SX32 R74, R45, R78.reuse, 0x1, P3 ;  /* 0x0000004e2d4a7211 */ /* 0x080fe400018f0eff */
[----:B------:R-:W-:Y:S02]  /*38a0*/  IADD3 R93, P4, PT, R18, R37, RZ ;  /* 0x00000025125d7210 */ /* 0x000fe40007f9e0ff */
[----:B------:R-:W-:Y:S01]  /*38b0*/  LEA.HI.X.SX32 R58, R35, R78, 0x1, P6 ;  /* 0x0000004e233a7211 */ /* 0x000fe200030f0eff */
[----:B------:R-:W-:Y:S01]  /*38c0*/  IMAD.SHL.U32 R35, R54, 0x4, RZ ;  /* 0x0000000436237824 */ /* 0x000fe200078e00ff */
[C---:B------:R-:W-:Y:S02]  /*38d0*/  IADD3 R105, P3, PT, R18.reuse, R47, RZ ;  /* 0x0000002f12697210 */ /* 0x040fe40007f7e0ff */
[----:B------:R-:W-:-:S02]  /*38e0*/  IADD3 R113, P6, PT, R18, R53, RZ ;  /* 0x0000003512717210 */ /* 0x000fc40007fde0ff */
[----:B------:R-:W-:Y:S02]  /*38f0*/  SHF.R.S32.HI R7, RZ, 0x5, R7 ;  /* 0x00000005ff077819 */ /* 0x000fe40000011407 */
[-C--:B------:R-:W-:Y:S02]  /*3900*/  LEA.HI.X.SX32 R70, R37, R78.reuse, 0x1, P4 ;  /* 0x0000004e25467211 */ /* 0x080fe400020f0eff */
[-C--:B------:R-:W-:Y:S01]  /*3910*/  LEA.HI.X.SX32 R76, R47, R78.reuse, 0x1, P3 ;  /* 0x0000004e2f4c7211 */ /* 0x080fe200018f0eff */
[----:B------:R-:W-:Y:S01]  /*3920*/  IMAD.SHL.U32 R47, R28, 0x4, RZ ;  /* 0x000000041c2f7824 */ /* 0x000fe200078e00ff */
[----:B------:R-:W-:Y:S01]  /*3930*/  SHF.L.U64.HI R29, R57, 0x2, R64 ;  /* 0x00000002391d7819 */ /* 0x000fe20000010240 */
[----:B------:R-:W-:Y:S01]  /*3940*/  VIADD R9, R7, 0xfffffffd ;  /* 0xfffffffd07097836 */ /* 0x000fe20000000000 */
[----:B------:R-:W-:Y:S02]  /*3950*/  LEA.HI.X.SX32 R78, R53, R78, 0x1, P6 ;  /* 0x0000004e354e7211 */ /* 0x000fe400030f0eff */
[----:B------:R-:W-:-:S02]  /*3960*/  VIMNMX R57, PT, PT, R7, 0x2, !PT ;  /* 0x0000000207397848 */ /* 0x000fc40007fe0100 */
[----:B------:R-:W-:Y:S02]  /*3970*/  SHF.L.U64.HI R33, R54, 0x2, R63 ;  /* 0x0000000236217819 */ /* 0x000fe4000001023f */
[----:B------:R-:W-:Y:S01]  /*3980*/  SHF.L.U64.HI R37, R50, 0x2, R65 ;  /* 0x0000000232257819 */ /* 0x000fe20000010241 */
[----:B------:R-:W-:Y:S01]  /*3990*/  VIADD R7, R57, 0xffffffff ;  /* 0xffffffff39077836 */ /* 0x000fe20000000000 */
[----:B------:R-:W-:Y:S02]  /*39a0*/  SHF.L.U64.HI R45, R28, 0x2, R61 ;  /* 0x000000021c2d7819 */ /* 0x000fe4000001023d */
[C---:B------:R-:W-:Y:S01]  /*39b0*/  SHF.L.U64.HI R53, R55.reuse, 0x2, R10 ;  /* 0x0000000237357819 */ /* 0x040fe2000001020a */
[----:B------:R-:W-:Y:S01]  /*39c0*/  IMAD.SHL.U32 R55, R55, 0x4, RZ ;  /* 0x0000000437377824 */ /* 0x000fe200078e00ff */
        /* <DEDUP_REMOVED lines=32> */
[----:B------:R-:W-:-:S02]  /*3bd0*/  SHF.L.U64.HI R15, R66, 0x2, R69 ;  /* 0x00000002420f7819 */ /* 0x000fc40000010245 */
[----:B------:R-:W-:Y:S02]  /*3be0*/  SHF.L.U64.HI R19, R62, 0x2, R67 ;  /* 0x000000023e137819 */ /* 0x000fe40000010243 */
[----:B------:R-:W-:-:S07]  /*3bf0*/  SHF.L.U64.HI R25, R59, 0x2, R68 ;  /* 0x000000023b197819 */ /* 0x000fce0000010244 */
.L_x_10:
[----:B------:R-:W-:Y:S01]  /*3c00*/  UIADD3 UR5, UPT, UPT, UR5, 0x1, URZ ;  /* 0x0000000105057890 */ /* 0x000fe2000fffe0ff */
[----:B------:R-:W-:-:S04]  /*3c10*/  DEPBAR.LE SB0, 0x2 ;  /* 0x000080800000791a */ /* 0x000fc80000000000 */
[----:B------:R-:W-:Y:S01]  /*3c20*/  ULEA UR13, UR19, UR11, 0x3 ;  /* 0x0000000b130d7291 */ /* 0x000fe2000f8e18ff */
[----:B------:R-:W-:Y:S01]  /*3c30*/  IMAD.U32 R56, R56, -0x80000000, RZ ;  /* 0x8000000038387824 */ /* 0x000fe200078e00ff */
[----:B------:R-:W-:Y:S02]  /*3c40*/  UISETP.GT.AND UP0, UPT, UR5, 0x2, UPT ;  /* 0x000000020500788c */ /* 0x000fe4000bf04270 */
[----:B------:R-:W-:Y:S02]  /*3c50*/  UIADD3 UR13, UPT, UPT, UR13, 0x9000, URZ ;  /* 0x000090000d0d7890 */ /* 0x000fe4000fffe0ff */
[----:B------:R-:W-:Y:S01]  /*3c60*/  USEL UR5, UR5, URZ, !UP0 ;  /* 0x000000ff05057287 */ /* 0x000fe2000c000000 */
[----:B------:R-:W-:Y:S06]  /*3c70*/  BAR.SYNC.DEFER_BLOCKING 0x0 ;  /* 0x0000000000007b1d */ /* 0x000fec0000010000 */
[----:B------:R-:W-:Y:S05]  /*3c80*/  @P5 BRA `(.L_x_8) ;  /* 0x0000000000a05947 */ /* 0x000fea0003800000 */
[----:B------:R-:W-:Y:S02]  /*3c90*/  ULEA UR4, UR5, UR11, 0xc ;  /* 0x0000000b05047291 */ /* 0x000fe4000f8e60ff */
[----:B------:R-:W-:Y:S02]  /*3ca0*/  ULEA UR8, UR5, UR11, 0xd ;  /* 0x0000000b05087291 */ /* 0x000fe4000f8e68ff */
[----:B------:R-:W-:Y:S02]  /*3cb0*/  UIADD3 UR4, UPT, UPT, UR4, 0x6000, URZ ;  /* 0x0000600004047890 */ /* 0x000fe4000fffe0ff */
[----:B------:R-:W-:Y:S02]  /*3cc0*/  USHF.R.U32.HI UR8, URZ, 0x4, UR8 ;  /* 0x00000004ff087899 */ /* 0x000fe40008011608 */
[----:B------:R-:W-:Y:S02]  /*3cd0*/  USHF.R.U32.HI UR4, URZ, 0x4, UR4 ;  /* 0x00000004ff047899 */ /* 0x000fe40008011604 */
[----:B------:R-:W-:-:S02]  /*3ce0*/  USGXT.U32 UR14, UR8, 0xe ;  /* 0x0000000e080e789a */ /* 0x000fc40008000000 */
[----:B------:R-:W-:Y:S02]  /*3cf0*/  USGXT.U32 UR16, UR4, 0xe ;  /* 0x0000000e0410789a */ /* 0x000fe40008000000 */
[----:B------:R-:W-:Y:S01]  /*3d00*/  UIADD3 UR24, UP0, UPT, UR14, 0x2, URZ ;  /* 0x000000020e187890 */ /* 0x000fe2000ff1e0ff */
[----:B------:R-:W-:Y:S01]  /*3d10*/  UMOV UR4, URZ ;  /* 0x000000ff00047c82 */ /* 0x000fe20008000000 */
[----:B------:R-:W-:Y:S02]  /*3d20*/  UMOV UR8, URZ ;  /* 0x000000ff00087c82 */ /* 0x000fe40008000000 */
[----:B------:R-:W-:Y:S02]  /*3d30*/  UIADD3.X UR25, UPT, UPT, UR4, 0x40004040, URZ, UP0, !UPT ;  /* 0x4000404004197890 */ /* 0x000fe400087fe4ff */
[----:B------:R-:W-:Y:S02]  /*3d40*/  UIADD3 UR26, UP0, UPT, UR16, 0x2, URZ ;  /* 0x00000002101a7890 */ /* 0x000fe4000ff1e0ff */
[----:B------:R-:W-:-:S02]  /*3d50*/  UIADD3 UR28, UP1, UPT, UR24, 0x2, URZ ;  /* 0x00000002181c7890 */ /* 0x000fc4000ff3e0ff */
[----:B------:R-:W-:Y:S02]  /*3d60*/  UIADD3.X UR27, UPT, UPT, UR8, 0x40004040, URZ, UP0, !UPT ;  /* 0x40004040081b7890 */ /* 0x000fe400087fe4ff */
[----:B------:R-:W-:Y:S01]  /*3d70*/  UIADD3 UR30, UP0, UPT, UR24, 0x4, URZ ;  /* 0x00000004181e7890 */ /* 0x000fe2000ff1e0ff */
[----:B------:R-:W-:Y:S01]  /*3d80*/  UMOV UR8, UR13 ;  /* 0x0000000d00087c82 */ /* 0x000fe20008000000 */
[----:B------:R-:W-:Y:S01]  /*3d90*/  UMOV UR9, URZ ;  /* 0x000000ff00097c82 */ /* 0x000fe20008000000 */
[----:B------:R-:W-:Y:S01]  /*3da0*/  UIADD3.X UR29, UPT, UPT, UR25, URZ, URZ, UP1, !UPT ;  /* 0x000000ff191d7290 */ /* 0x000fe20008ffe4ff */
[----:B------:R-:W-:Y:S01]  /*3db0*/  UMOV UR4, UR8 ;  /* 0x0000000800047c82 */ /* 0x000fe20008000000 */
[----:B------:R-:W-:Y:S02]  /*3dc0*/  UIADD3 UR8, UP1, UPT, UR26, 0x2, URZ ;  /* 0x000000021a087890 */ /* 0x000fe4000ff3e0ff */
[----:B------:R-:W-:Y:S02]  /*3dd0*/  UIADD3.X UR31, UPT, UPT, UR25, URZ, URZ, UP0, !UPT ;  /* 0x000000ff191f7290 */ /* 0x000fe400087fe4ff */
[----:B------:R-:W-:-:S02]  /*3de0*/  UIADD3 UR32, UP0, UPT, UR26, 0x4, URZ ;  /* 0x000000041a207890 */ /* 0x000fc4000ff1e0ff */
[----:B------:R-:W-:Y:S02]  /*3df0*/  UIADD3.X UR9, UPT, UPT, UR27, URZ, URZ, UP1, !UPT ;  /* 0x000000ff1b097290 */ /* 0x000fe40008ffe4ff */
[----:B------:R-:W-:Y:S01]  /*3e00*/  UIADD3.X UR33, UPT, UPT, UR27, URZ, URZ, UP0, !UPT ;  /* 0x000000ff1b217290 */ /* 0x000fe200087fe4ff */
[----:B------:R-:W-:Y:S01]  /*3e10*/  UMOV UR34, 0x0 ;  /* 0x0000000000227882 */ /* 0x000fe20000000000 */
[----:B------:R-:W-:Y:S01]  /*3e20*/  UMOV UR35, 0x4080910 ;  /* 0x0408091000237882 */ /* 0x000fe20000000000 */
[----:B------:R-:W-:Y:S01]  /*3e30*/  UMOV UR15, 0x40004040 ;  /* 0x40004040000f7882 */ /* 0x000fe20000000000 */
[----:B------:R-:W-:Y:S01]  /*3e40*/  UMOV UR17, 0x40004040 ;  /* 0x4000404000117882 */ /* 0x000fe20000000000 */
[----:B------:R-:W-:Y:S01]  /*3e50*/  UMOV UR36, 0x0 ;  /* 0x0000000000247882 */ /* 0x000fe20000000000 */
[----:B------:R-:W-:Y:S01]  /*3e60*/  UMOV UR37, 0x4080910 ;  /* 0x0408091000257882 */ /* 0x000fe20000000000 */
[----:B------:R-:W-:Y:S01]  /*3e70*/  UMOV UR38, 0x0 ;  /* 0x0000000000267882 */ /* 0x000fe20000000000 */
[----:B------:R-:W-:Y:S01]  /*3e80*/  UMOV UR39, 0x4080910 ;  /* 0x0408091000277882 */ /* 0x000fe20000000000 */
[----:B------:R1:W-:Y:S01]  /*3e90*/  UTCHMMA gdesc[UR14], gdesc[UR16], tmem[UR21], tmem[UR34], idesc[UR35], UPT ;  /* 0x00ff22100e0075ea */ /* 0x0003e2000b800015 */
[----:B------:R-:W-:Y:S01]  /*3ea0*/  UMOV UR40, 0x0 ;  /* 0x0000000000287882 */ /* 0x000fe20000000000 */
[----:B------:R-:W-:Y:S01]  /*3eb0*/  UMOV UR41, 0x4080910 ;  /* 0x0408091000297882 */ /* 0x000fe20000000000 */
[----:B------:R1:W-:Y:S01]  /*3ec0*/  UTCHMMA gdesc[UR24], gdesc[UR26], tmem[UR21], tmem[UR36], idesc[UR37], UPT ;  /* 0x00ff241a180075ea */ /* 0x0003e2000b800015 */
[----:B------:R1:W-:Y:S01]  /*3ed0*/  UTCHMMA gdesc[UR28], gdesc[UR8], tmem[UR21], tmem[UR38], idesc[UR39], UPT ;  /* 0x00ff26081c0075ea */ /* 0x0003e2000b800015 */
[----:B------:R1:W-:Y:S01]  /*3ee0*/  UTCHMMA gdesc[UR30], gdesc[UR32], tmem[UR21], tmem[UR40], idesc[UR41], UPT ;  /* 0x00ff28201e0075ea */ /* 0x0003e2000b800015 */
[----:B------:R1:W-:Y:S01]  /*3ef0*/  UTCBAR [UR4], URZ ;  /* 0x000000ff040073e9 */ /* 0x0003e200080000ff */
[----:B------:R-:W-:Y:S01]  /*3f00*/  NOP ;  /* 0x0000000000007918 */ /* 0x000fe20000000000 */
.L_x_8:
[----:B------:R-:W2:Y:S01]  /*3f10*/  SYNCS.PHASECHK.TRANS64.TRYWAIT P4, [UR18], R56 ;  /* 0x00000038ff0075a7 */ /* 0x000ea20008081112 */
[----:B------:R-:W-:Y:S01]  /*3f20*/  ISETP.LE.AND P3, PT, R9, UR7, PT ;  /* 0x0000000709007c0c */ /* 0x000fe2000bf63270 */
[----:B-1----:R-:W-:Y:S01]  /*3f30*/  UMOV UR4, UR6 ;  /* 0x0000000600047c82 */ /* 0x002fe20008000000 */
[----:B--2---:R-:W-:Y:S11]  /*3f40*/  @!P4 BRA `(.L_x_9) ;  /* 0x0000001400dcc947 */ /* 0x004ff60003800000 */
.L_x_16:
[----:B------:R-:W-:Y:S01]  /*3f50*/  BAR.SYNC.DEFER_BLOCKING 0x0 ;  /* 0x0000000000007b1d */ /* 0x000fe20000010000 */
[----:B------:R-:W-:Y:S01]  /*3f60*/  ISETP.GE.AND P4, PT, R3, R26, PT ;  /* 0x0000001a0300720c */ /* 0x000fe20003f86270 */
[----:B------:R-:W-:Y:S02]  /*3f70*/  UIADD3 UR20, UPT, UPT, UR20, 0x1, URZ ;  /* 0x0000000114147890 */ /* 0x000fe4000fffe0ff */
[----:B------:R-:W-:Y:S01]  /*3f80*/  UIADD3 UR7, UPT, UPT, UR7, 0x1, URZ ;  /* 0x0000000107077890 */ /* 0x000fe2000fffe0ff */
[----:B------:R-:W-:Y:S01]  /*3f90*/  SEL R56, RZ, 0x4, P4 ;  /* 0x00000004ff387807 */ /* 0x000fe20002000000 */
[----:B------:R-:W-:Y:S01]  /*3fa0*/  UISETP.GT.AND UP0, UPT, UR20, 0x2, UPT ;  /* 0x000000021400788c */ /* 0x000fe2000bf04270 */
[----:B------:R-:W-:Y:S01]  /*3fb0*/  IADD3 R60, P4, PT, R4, R93, RZ ;  /* 0x0000005d043c7210 */ /* 0x000fe20007f9e0ff */
[----:B------:R-:W-:Y:S01]  /*3fc0*/  UIADD3 UR19, UPT, UPT, UR19, 0x1, URZ ;  /* 0x0000000113137890 */ /* 0x000fe2000fffe0ff */
[----:B------:R-:W-:Y:S01]  /*3fd0*/  SEL R56, R56, RZ, !P3 ;  /* 0x000000ff38387207 */ /* 0x000fe20005800000 */
[----:B------:R-:W-:-:S02]  /*3fe0*/  USEL UR20, UR20, URZ, !UP0 ;  /* 0x000000ff14147287 */ /* 0x000fc4000c000000 */
[C---:B------:R-:W-:Y:S01]  /*3ff0*/  IMAD.X R61, R5.reuse, 0x1, R70, P4 ;  /* 0x00000001053d7824 */ /* 0x040fe200020e0646 */
[----:B------:R-:W-:Y:S01]  /*4000*/  ISETP.NE.U32.AND P6, PT, R56, RZ, PT ;  /* 0x000000ff3800720c */ /* 0x000fe20003fc5070 */
[----:B------:R-:W-:Y:S01]  /*4010*/  ULEA UR6, UR20, UR11, 0xd ;  /* 0x0000000b14067291 */ /* 0x000fe2000f8e68ff */
[-C--:B------:R-:W-:Y:S01]  /*4020*/  ISETP.GE.AND P4, PT, R16, R26.reuse, PT ;  /* 0x0000001a1000720c */ /* 0x080fe20003f86270 */
[----:B------:R-:W-:Y:S01]  /*4030*/  UISETP.GT.AND UP0, UPT, UR19, 0x1, UPT ;  /* 0x000000011300788c */ /* 0x000fe2000bf04270 */
[----:B------:R-:W-:Y:S02]  /*4040*/  UMOV UR18, UR13 ;  /* 0x0000000d00127c82 */ /* 0x000fe40008000000 */
[----:B------:R-:W-:Y:S01]  /*4050*/  SEL R56, RZ, 0x4, P4 ;  /* 0x00000004ff387807 */ /* 0x000fe20002000000 */
[----:B------:R-:W-:Y:S01]  /*4060*/  VIADD R63, R30, UR6 ;  /* 0x000000061e3f7c36 */ /* 0x000fe20008000000 */
[----:B------:R-:W-:Y:S01]  /*4070*/  IADD3 R58, P4, PT, R4, R91, RZ ;  /* 0x0000005b043a7210 */ /* 0x000fe20007f9e0ff */
[----:B------:R-:W-:Y:S01]  /*4080*/  VIADD R65, R32, UR6 ;  /* 0x0000000620417c36 */ /* 0x000fe20008000000 */
[----:B------:R-:W-:Y:S01]  /*4090*/  SEL R56, R56, RZ, !P3 ;  /* 0x000000ff38387207 */ /* 0x000fe20005800000 */
[----:B------:R-:W-:Y:S01]  /*40a0*/  VIADD R67, R42, UR6 ;  /* 0x000000062a437c36 */ /* 0x000fe20008000000 */
[----:B------:R-:W-:Y:S01]  /*40b0*/  USEL UR19, UR19, URZ, !UP0 ;  /* 0x000000ff13137287 */ /* 0x000fe2000c000000 */
[----:B------:R-:W-:Y:S01]  /*40c0*/  @!PT LDS RZ, [RZ] ;  /* 0x00000000fffff984 */ /* 0x000fe20000000800 */
[----:B------:R-:W-:Y:S01]  /*40d0*/  @!PT LDS RZ, [RZ] ;  /* 0x00000000fffff984 */ /* 0x000fe20000000800 */
[----:B------:R-:W-:Y:S01]  /*40e0*/  @!PT LDS RZ, [RZ] ;  /* 0x00000000fffff984 */ /* 0x000fe20000000800 */
[----:B------:R1:W-:Y:S01]  /*40f0*/  LDGSTS.E [R63], desc[UR22][R60.64], P6 ;  /* 0x000000003c3f7fae */ /* 0x0003e2000b1a1016 */
[----:B------:R-:W-:Y:S01]  /*4100*/  ISETP.NE.U32.AND P6, PT, R56, RZ, PT ;  /* 0x000000ff3800720c */ /* 0x000fe20003fc5070 */
[----:B------:R-:W-:Y:S01]  /*4110*/  IMAD.X R59, R5, 0x1, R54, P4 ;  /* 0x00000001053b7824 */ /* 0x000fe200020e0636 */
[----:B------:R-:W-:-:S04]  /*4120*/  ISETP.GE.AND P4, PT, R14, R26, PT ;  /* 0x0000001a0e00720c */ /* 0x000fc80003f86270 */
[----:B------:R-:W-:-:S04]  /*4130*/  SEL R56, RZ, 0x4, P4 ;  /* 0x00000004ff387807 */ /* 0x000fc80002000000 */
[----:B------:R-:W-:Y:S02]  /*4140*/  SEL R57, R56, RZ, !P3 ;  /* 0x000000ff38397207 */ /* 0x000fe40005800000 */
[----:B------:R-:W-:Y:S01]  /*4150*/  IADD3 R56, P4, PT, R4, R89, RZ ;  /* 0x0000005904387210 */ /* 0x000fe20007f9e0ff */
[----:B------:R2:W-:Y:S01]  /*4160*/  LDGSTS.E [R63+0x8], desc[UR22][R58.64], P6 ;  /* 0x000080003a3f7fae */ /* 0x0005e2000b1a1016 */
[----:B------:R-:W-:-:S03]  /*4170*/  ISETP.NE.U32.AND P6, PT, R57, RZ, PT ;  /* 0x000000ff3900720c */ /* 0x000fc60003fc5070 */
[----:B------:R-:W-:Y:S01]  /*4180*/  IMAD.X R57, R5, 0x1, R52, P4 ;  /* 0x0000000105397824 */ /* 0x000fe200020e0634 */
[----:B------:R-:W-:-:S04]  /*4190*/  ISETP.GE.AND P4, PT, R41, R26, PT ;  /* 0x0000001a2900720c */ /* 0x000fc80003f86270 */
[----:B-1----:R-:W-:Y:S01]  /*41a0*/  SEL R60, RZ, 0x4, P4 ;  /* 0x00000004ff3c7807 */ /* 0x002fe20002000000 */
[----:B--2---:R-:W-:-:S03]  /*41b0*/  VIADD R63, R34, UR6 ;  /* 0x00000006223f7c36 */ /* 0x004fc60008000000 */
[----:B------:R-:W-:Y:S01]  /*41c0*/  SEL R61, R60, RZ, !P3 ;  /* 0x000000ff3c3d7207 */ /* 0x000fe20005800000 */
[----:B------:R1:W-:Y:S01]  /*41d0*/  LDGSTS.E [R65], desc[UR22][R56.64], P6 ;  /* 0x0000000038417fae */ /* 0x0003e2000b1a1016 */
[----:B------:R-:W-:Y:S02]  /*41e0*/  IADD3 R60, P4, PT, R4, R87, RZ ;  /* 0x00000057043c7210 */ /* 0x000fe40007f9e0ff */
[----:B------:R-:W-:-:S03]  /*41f0*/  ISETP.NE.U32.AND P6, PT, R61, RZ, PT ;  /* 0x000000ff3d00720c */ /* 0x000fc60003fc5070 */
[----:B------:R-:W-:Y:S01]  /*4200*/  IMAD.X R61, R5, 0x1, R50, P4 ;  /* 0x00000001053d7824 */ /* 0x000fe200020e0632 */
[----:B------:R-:W-:-:S04]  /*4210*/  ISETP.GE.AND P4, PT, R39, R26, PT ;  /* 0x0000001a2700720c */ /* 0x000fc80003f86270 */
[----:B------:R-:W-:-:S04]  /*4220*/  SEL R58, RZ, 0x4, P4 ;  /* 0x00000004ff3a7807 */ /* 0x000fc80002000000 */
[----:B------:R-:W-:Y:S01]  /*4230*/  SEL R59, R58, RZ, !P3 ;  /* 0x000000ff3a3b7207 */ /* 0x000fe20005800000 */
[----:B------:R2:W-:Y:S01]  /*4240*/  LDGSTS.E [R65+0x8], desc[UR22][R60.64], P6 ;  /* 0x000080003c417fae */ /* 0x0005e2000b1a1016 */
[----:B------:R-:W-:Y:S02]  /*4250*/  IADD3 R58, P4, PT, R4, R85, RZ ;  /* 0x00000055043a7210 */ /* 0x000fe40007f9e0ff */
        /* <DEDUP_REMOVED lines=48> */
[----:B-1----:R-:W-:-:S04]  /*4560*/  SEL R56, RZ, 0x4, P4 ;  /* 0x00000004ff387807 */ /* 0x002fc80002000000 */
[----:B------:R-:W-:Y:S01]  /*4570*/  SEL R57, R56, RZ, !P3 ;  /* 0x000000ff38397207 */ /* 0x000fe20005800000 */
[----:B------:R1:W-:Y:S01]  /*4580*/  LDGSTS.E [R65], desc[UR22][R58.64], P6 ;  /* 0x000000003a417fae */ /* 0x0003e2000b1a1016 */
[----:B------:R-:W-:Y:S02]  /*4590*/  IADD3 R56, P4, PT, R4, R113, RZ ;  /* 0x0000007104387210 */ /* 0x000fe40007f9e0ff */
[----:B------:R-:W-:-:S03]  /*45a0*/  ISETP.NE.U32.AND P6, PT, R57, RZ, PT ;  /* 0x000000ff3900720c */ /* 0x000fc60003fc5070 */
[----:B------:R-:W-:Y:S01]  /*45b0*/  IMAD.X R57, R5, 0x1, R78, P4 ;  /* 0x0000000105397824 */ /* 0x000fe200020e064e */
[----:B------:R-:W-:-:S04]  /*45c0*/  ISETP.GE.AND P4, PT, R115, R26, PT ;  /* 0x0000001a7300720c */ /* 0x000fc80003f86270 */
[----:B--2---:R-:W-:Y:S02]  /*45d0*/  SEL R60, RZ, 0x4, P4 ;  /* 0x00000004ff3c7807 */ /* 0x004fe40002000000 */
[----:B------:R-:W-:Y:S02]  /*45e0*/  IADD3 R62, P4, PT, R4, R105, RZ ;  /* 0x00000069043e7210 */ /* 0x000fe40007f9e0ff */
[----:B------:R-:W-:Y:S01]  /*45f0*/  SEL R60, R60, RZ, !P3 ;  /* 0x000000ff3c3c7207 */ /* 0x000fe20005800000 */
[----:B------:R-:W-:Y:S02]  /*4600*/  LDGSTS.E [R65+0x8], desc[UR22][R56.64], P6 ;  /* 0x0000800038417fae */ /* 0x000fe4000b1a1016 */
[----:B------:R-:W-:Y:S01]  /*4610*/  IMAD.X R63, R5, 0x1, R76, P4 ;  /* 0x00000001053f7824 */ /* 0x000fe200020e064c */
[----:B------:R-:W-:Y:S02]  /*4620*/  ISETP.NE.U32.AND P6, PT, R60, RZ, PT ;  /* 0x000000ff3c00720c */ /* 0x000fe40003fc5070 */
[----:B------:R-:W-:-:S04]  /*4630*/  ISETP.GE.AND P4, PT, R117, R26, PT ;  /* 0x0000001a7500720c */ /* 0x000fc80003f86270 */
[----:B-1----:R-:W-:Y:S02]  /*4640*/  SEL R58, RZ, 0x4, P4 ;  /* 0x00000004ff3a7807 */ /* 0x002fe40002000000 */
[----:B------:R-:W-:Y:S02]  /*4650*/  IADD3 R60, P4, PT, R4, R101, RZ ;  /* 0x00000065043c7210 */ /* 0x000fe40007f9e0ff */
[----:B------:R-:W-:-:S03]  /*4660*/  SEL R58, R58, RZ, !P3 ;  /* 0x000000ff3a3a7207 */ /* 0x000fc60005800000 */
[----:B------:R1:W-:Y:S01]  /*4670*/  LDGSTS.E [R67], desc[UR22][R62.64], P6 ;  /* 0x000000003e437fae */ /* 0x0003e2000b1a1016 */
[----:B------:R-:W-:Y:S01]  /*4680*/  ISETP.NE.U32.AND P6, PT, R58, RZ, PT ;  /* 0x000000ff3a00720c */ /* 0x000fe20003fc5070 */
[----:B------:R-:W-:Y:S01]  /*4690*/  IMAD.X R61, R5, 0x1, R74, P4 ;  /* 0x00000001053d7824 */ /* 0x000fe200020e064a */
[----:B------:R-:W-:-:S05]  /*46a0*/  IADD3 R58, P4, PT, R4, R99, RZ ;  /* 0x00000063043a7210 */ /* 0x000fca0007f9e0ff */
[----:B------:R-:W-:Y:S01]  /*46b0*/  IMAD.X R59, R5, 0x1, R72, P4 ;  /* 0x00000001053b7824 */ /* 0x000fe200020e0648 */
[----:B------:R-:W-:Y:S01]  /*46c0*/  ISETP.GE.AND P4, PT, R119, R26, PT ;  /* 0x0000001a7700720c */ /* 0x000fe20003f86270 */
[----:B-1----:R-:W-:-:S03]  /*46d0*/  VIADD R63, R94, UR6 ;  /* 0x000000065e3f7c36 */ /* 0x002fc60008000000 */
[----:B------:R-:W-:Y:S01]  /*46e0*/  SEL R57, RZ, 0x4, P4 ;  /* 0x00000004ff397807 */ /* 0x000fe20002000000 */
[----:B------:R1:W-:Y:S01]  /*46f0*/  LDGSTS.E [R67+0x8], desc[UR22][R60.64], P6 ;  /* 0x000080003c437fae */ /* 0x0003e2000b1a1016 */
[-C--:B------:R-:W-:Y:S01]  /*4700*/  ISETP.GE.AND P4, PT, R11, R26.reuse, PT ;  /* 0x0000001a0b00720c */ /* 0x080fe20003f86270 */
[----:B------:R-:W-:Y:S01]  /*4710*/  ULEA UR6, UR20, UR11, 0xc ;  /* 0x0000000b14067291 */ /* 0x000fe2000f8e60ff */
[----:B------:R-:W-:Y:S02]  /*4720*/  IADD3 R56, P6, PT, R4, R71, RZ ;  /* 0x0000004704387210 */ /* 0x000fe40007fde0ff */
[----:B------:R-:W-:Y:S02]  /*4730*/  SEL R62, RZ, 0x4, P4 ;  /* 0x00000004ff3e7807 */ /* 0x000fe40002000000 */
[----:B------:R-:W-:Y:S01]  /*4740*/  SEL R64, R57, RZ, !P3 ;  /* 0x000000ff39407207 */ /* 0x000fe20005800000 */
[----:B------:R-:W-:Y:S01]  /*4750*/  IMAD.X R57, R5, 0x1, R10, P6 ;  /* 0x0000000105397824 */ /* 0x000fe200030e060a */
[----:B------:R-:W-:Y:S01]  /*4760*/  ISETP.GE.AND P4, PT, R24, R26, PT ;  /* 0x0000001a1800720c */ /* 0x000fe20003f86270 */
[----:B------:R-:W-:Y:S01]  /*4770*/  VIADD R121, R98, UR6 ;  /* 0x0000000662797c36 */ /* 0x000fe20008000000 */
[----:B------:R-:W-:Y:S01]  /*4780*/  SEL R62, R62, RZ, !P3 ;  /* 0x000000ff3e3e7207 */ /* 0x000fe20005800000 */
[----:B------:R-:W-:Y:S01]  /*4790*/  VIADD R123, R102, UR6 ;  /* 0x00000006667b7c36 */ /* 0x000fe20008000000 */
[----:B------:R-:W-:Y:S01]  /*47a0*/  ISETP.NE.U32.AND P6, PT, R64, RZ, PT ;  /* 0x000000ff4000720c */ /* 0x000fe20003fc5070 */
[----:B------:R-:W-:Y:S01]  /*47b0*/  USEL UR6, URZ, 0x1, !UP0 ;  /* 0x00000001ff067887 */ /* 0x000fe2000c000000 */
[----:B------:R-:W-:Y:S01]  /*47c0*/  SEL R64, RZ, 0x4, P4 ;  /* 0x00000004ff407807 */ /* 0x000fe20002000000 */
[----:B------:R-:W-:Y:S01]  /*47d0*/  VIADD R26, R26, 0xffffffe0 ;  /* 0xffffffe01a1a7836 */ /* 0x000fe20000000000 */
[----:B------:R-:W-:Y:S01]  /*47e0*/  ISETP.NE.U32.AND P4, PT, R62, RZ, PT ;  /* 0x000000ff3e00720c */ /* 0x000fe20003f85070 */
[----:B------:R-:W-:Y:S01]  /*47f0*/  ULOP3.LUT UR6, UR4, UR6, URZ, 0x3c, !UPT ;  /* 0x0000000604067292 */ /* 0x000fe2000f8e3cff */
[----:B------:R-:W-:-:S04]  /*4800*/  SEL R64, R64, RZ, !P3 ;  /* 0x000000ff40407207 */ /* 0x000fc80005800000 */
[----:B------:R-:W-:-:S03]  /*4810*/  ISETP.NE.U32.AND P3, PT, R64, RZ, PT ;  /* 0x000000ff4000720c */ /* 0x000fc60003f65070 */
[----:B------:R-:W-:Y:S01]  /*4820*/  LDGSTS.E [R63], desc[UR22][R58.64], P6 ;  /* 0x000000003a3f7fae */ /* 0x000fe2000b1a1016 */
[----:B-1----:R-:W-:-:S03]  /*4830*/  IADD3 R60, P6, PT, R8, R55, RZ ;  /* 0x00000037083c7210 */ /* 0x002fc60007fde0ff */
[----:B------:R1:W-:Y:S01]  /*4840*/  LDGSTS.E [R63+0x8], desc[UR22][R56.64], P4 ;  /* 0x00008000383f7fae */ /* 0x0003e2000a1a1016 */
[----:B------:R-:W-:Y:S01]  /*4850*/  IADD3 R68, P4, PT, R8, R43, RZ ;  /* 0x0000002b08447210 */ /* 0x000fe20007f9e0ff */
[----:B------:R-:W-:Y:S01]  /*4860*/  IMAD.X R61, R6, 0x1, R53, P6 ;  /* 0x00000001063d7824 */ /* 0x000fe200030e0635 */
[----:B------:R-:W-:Y:S01]  /*4870*/  IADD3 R66, P6, PT, R8, R31, RZ ;  /* 0x0000001f08427210 */ /* 0x000fe20007fde0ff */
[----:B------:R-:W0:Y:S02]  /*4880*/  LDGDEPBAR ;  /* 0x00000000000079af */ /* 0x000e240000000000 */
[----:B------:R-:W-:Y:S01]  /*4890*/  IMAD.X R69, R6, 0x1, R37, P4 ;  /* 0x0000000106457824 */ /* 0x000fe200020e0625 */
[----:B------:R-:W-:Y:S01]  /*48a0*/  IADD3 R64, P4, PT, R8, R23, RZ ;  /* 0x0000001708407210 */ /* 0x000fe20007f9e0ff */
[----:B------:R-:W-:Y:S01]  /*48b0*/  IMAD.X R67, R6, 0x1, R29, P6 ;  /* 0x0000000106437824 */ /* 0x000fe200030e061d */
[----:B------:R2:W-:Y:S01]  /*48c0*/  LDGSTS.E [R121+0x6000], desc[UR22][R60.64], P3 ;  /* 0x060000003c797fae */ /* 0x0005e200099a1016 */
[----:B-1----:R-:W-:-:S02]  /*48d0*/  IADD3 R56, P6, PT, R8, R47, RZ ;  /* 0x0000002f08387210 */ /* 0x002fc40007fde0ff */
[----:B------:R-:W-:Y:S01]  /*48e0*/  IMAD.X R65, R6, 0x1, R19, P4 ;  /* 0x0000000106417824 */ /* 0x000fe200020e0613 */
[----:B------:R-:W-:Y:S01]  /*48f0*/  IADD3 R58, P4, PT, R8, R35, RZ ;  /* 0x00000023083a7210 */ /* 0x000fe20007f9e0ff */
[----:B------:R-:W-:Y:S01]  /*4900*/  LDGSTS.E [R121+0x6400], desc[UR22][R68.64], P3 ;  /* 0x0640000044797fae */ /* 0x000fe200099a1016 */
[----:B------:R-:W-:-:S03]  /*4910*/  IMAD.X R57, R6, 0x1, R45, P6 ;  /* 0x0000000106397824 */ /* 0x000fc600030e062d */
[----:B------:R-:W-:Y:S01]  /*4920*/  IMAD.X R59, R6, 0x1, R33, P4 ;  /* 0x00000001063b7824 */ /* 0x000fe200020e0621 */
[C---:B------:R-:W-:Y:S01]  /*4930*/  IADD3 R62, P4, PT, R8.reuse, R17, RZ ;  /* 0x00000011083e7210 */ /* 0x040fe20007f9e0ff */
[----:B------:R-:W-:Y:S01]  /*4940*/  LDGSTS.E [R121+0x6800], desc[UR22][R66.64], P3 ;  /* 0x0680000042797fae */ /* 0x000fe200099a1016 */
[----:B--2---:R-:W-:-:S03]  /*4950*/  IADD3 R60, P6, PT, R8, R27, RZ ;  /* 0x0000001b083c7210 */ /* 0x004fc60007fde0ff */
[C---:B------:R-:W-:Y:S01]  /*4960*/  IMAD.X R63, R6.reuse, 0x1, R15, P4 ;  /* 0x00000001063f7824 */ /* 0x040fe200020e060f */
[----:B------:R-:W-:Y:S01]  /*4970*/  LDGSTS.E [R121+0x6c00], desc[UR22][R64.64], P3 ;  /* 0x06c0000040797fae */ /* 0x000fe200099a1016 */
[----:B------:R-:W-:Y:S01]  /*4980*/  IMAD.X R61, R6, 0x1, R25, P6 ;  /* 0x00000001063d7824 */ /* 0x000fe200030e0619 */
[----:B------:R-:W-:Y:S02]  /*4990*/  IADD3 R8, P4, PT, R8, R49, RZ ;  /* 0x0000003108087210 */ /* 0x000fe40007f9e0ff */
[----:B------:R1:W-:Y:S01]  /*49a0*/  LDGSTS.E [R123+0x6200], desc[UR22][R56.64], P3 ;  /* 0x06200000387b7fae */ /* 0x0003e200099a1016 */
[----:B------:R-:W-:Y:S02]  /*49b0*/  IADD3 R4, P6, PT, R4, R110, RZ ;  /* 0x0000006e04047210 */ /* 0x000fe40007fde0ff */
[----:B------:R-:W-:Y:S01]  /*49c0*/  IMAD.X R6, R6, 0x1, R51, P4 ;  /* 0x0000000106067824 */ /* 0x000fe200020e0633 */
[----:B------:R2:W-:Y:S02]  /*49d0*/  LDGSTS.E [R123+0x6600], desc[UR22][R58.64], P3 ;  /* 0x066000003a7b7fae */ /* 0x0005e400099a1016 */
[----:B------:R-:W-:-:S02]  /*49e0*/  IMAD.X R5, R5, 0x1, R114, P6 ;  /* 0x0000000105057824 */ /* 0x000fc400030e0672 */
[----:B------:R2:W-:Y:S04]  /*49f0*/  LDGSTS.E [R123+0x6a00], desc[UR22][R60.64], P3 ;  /* 0x06a000003c7b7fae */ /* 0x0005e800099a1016 */
[----:B------:R2:W-:Y:S01]  /*4a00*/  LDGSTS.E [R123+0x6e00], desc[UR22][R62.64], P3 ;  /* 0x06e000003e7b7fae */ /* 0x0005e200099a1016 */
[----:B------:R-:W-:Y:S01]  /*4a10*/  ISETP.NE.U32.AND P3, PT, R7, UR7, PT ;  /* 0x0000000707007c0c */ /* 0x000fe2000bf65070 */
[----:B-1----:R-:W-:Y:S02]  /*4a20*/  IMAD.U32 R56, RZ, RZ, UR4 ;  /* 0x00000004ff387e24 */ /* 0x002fe4000f8e00ff */
[----:B------:R-:W0:Y:S10]  /*4a30*/  LDGDEPBAR ;  /* 0x00000000000079af */ /* 0x000e340000000000 */
[----:B--2---:R-:W-:Y:S05]  /*4a40*/  @P3 BRA `(.L_x_10) ;  /* 0xfffffff0006c3947 */ /* 0x004fea000383ffff */
.L_x_7:
[----:B------:R-:W-:Y:S05]  /*4a50*/  @!P2 BRA `(.L_x_11) ;  /* 0x000000000010a947 */ /* 0x000fea0003800000 */
[----:B------:R-:W-:-:S06]  /*4a60*/  USHF.L.U32 UR4, UR4, 0x1f, URZ ;  /* 0x0000001f04047899 */ /* 0x000fcc00080006ff */
[----:B------:R-:W-:-:S04]  /*4a70*/  IMAD.U32 R4, RZ, RZ, UR4 ;  /* 0x00000004ff047e24 */ /* 0x000fc8000f8e00ff */
[----:B------:R-:W2:Y:S02]  /*4a80*/  SYNCS.PHASECHK.TRANS64.TRYWAIT P2, [UR13], R4 ;  /* 0x00000004ff0075a7 */ /* 0x000ea4000804110d */
[----:B--2---:R-:W-:Y:S05]  /*4a90*/  @!P2 BRA `(.L_x_12) ;  /* 0x0000000c0014a947 */ /* 0x004fea0003800000 */
.L_x_11:
[----:B------:R-:W-:-:S04]  /*4aa0*/  DEPBAR.LE SB0, 0x0 ;  /* 0x000080000000791a */ /* 0x000fc80000000000 */
[----:B------:R-:W-:Y:S01]  /*4ab0*/  BAR.SYNC.DEFER_BLOCKING 0x0 ;  /* 0x0000000000007b1d */ /* 0x000fe20000010000 */
[C---:B------:R-:W-:Y:S01]  /*4ac0*/  IMAD.SHL.U32 R22, R20.reuse, 0x10, RZ ;  /* 0x0000001014167824 */ /* 0x040fe200078e00ff */
[C---:B------:R-:W-:Y:S01]  /*4ad0*/  LOP3.LUT R24, R20.reuse, 0x40, RZ, 0xc0, !PT ;  /* 0x0000004014187812 */ /* 0x040fe200078ec0ff */
[C---:B------:R-:W-:Y:S01]  /*4ae0*/  IMAD.SHL.U32 R23, R20.reuse, 0x100, RZ ;  /* 0x0000010014177824 */ /* 0x040fe200078e00ff */
[----:B------:R-:W-:Y:S01]  /*4af0*/  LOP3.LUT R25, R20, 0x3f, RZ, 0xc0, !PT ;  /* 0x0000003f14197812 */ /* 0x000fe200078ec0ff */
[----:B------:R-:W-:Y:S01]  /*4b00*/  USHF.L.U32 UR10, UR10, 0x5, URZ ;  /* 0x000000050a0a7899 */ /* 0x000fe200080006ff */
[----:B------:R-:W-:Y:S02]  /*4b10*/  LOP3.LUT R22, R22, 0xf0, RZ, 0xc0, !PT ;  /* 0x000000f016167812 */ /* 0x000fe400078ec0ff */
[----:B------:R-:W2:Y:S01]  /*4b20*/  LDC R31, c[0x0][0x3b8] ;  /* 0x0000ee00ff1f7b82 */ /* 0x000ea20000000800 */
[----:B------:R-:W-:Y:S01]  /*4b30*/  LOP3.LUT R23, R23, 0x1000, RZ, 0xc0, !PT ;  /* 0x0000100017177812 */ /* 0x000fe200078ec0ff */
[----:B------:R-:W3:Y:S01]  /*4b40*/  LDCU UR4, c[0x0][0x3b4] ;  /* 0x00007680ff0477ac */ /* 0x000ee20008000800 */
[----:B------:R-:W-:Y:S01]  /*4b50*/  LEA R20, R24, UR11, 0x5 ;  /* 0x0000000b18147c11 */ /* 0x000fe2000f8e28ff */
[----:B------:R-:W-:Y:S01]  /*4b60*/  IMAD.U32 R26, RZ, RZ, UR10 ;  /* 0x0000000aff1a7e24 */ /* 0x000fe2000f8e00ff */
[----:B------:R-:W-:-:S03]  /*4b70*/  IADD3 R22, PT, PT, R22, UR11, R23 ;  /* 0x0000000b16167c10 */ /* 0x000fc6000fffe017 */
[----:B------:R-:W-:Y:S01]  /*4b80*/  IMAD R25, R25, 0x10, R20 ;  /* 0x0000001019197824 */ /* 0x000fe200078e0214 */
[----:B------:R-:W-:Y:S01]  /*4b90*/  LOP3.LUT R3, R3, 0x20, R26, 0xf8, !PT ;  /* 0x0000002003037812 */ /* 0x000fe200078ef81a */
[----:B------:R-:W-:-:S03]  /*4ba0*/  IMAD R24, R21, 0x8, R22 ;  /* 0x0000000815187824 */ /* 0x000fc600078e0216 */
[----:B------:R-:W-:Y:S01]  /*4bb0*/  LOP3.LUT R28, R3, R2, RZ, 0xfc, !PT ;  /* 0x00000002031c7212 */ /* 0x000fe200078efcff */
[----:B------:R-:W4:Y:S02]  /*4bc0*/  @!P0 SYNCS.CCTL.IV [UR11+0x9000] ;  /* 0x00900000ff0089b1 */ /* 0x000f24000800000b */
[----:B----4-:R-:W-:Y:S01]  /*4bd0*/  BAR.SYNC.DEFER_BLOCKING 0x0 ;  /* 0x0000000000007b1d */ /* 0x010fe20000010000 */
[C---:B------:R-:W-:Y:S01]  /*4be0*/  LOP3.LUT R2, R28.reuse, 0x2, RZ, 0xfc, !PT ;  /* 0x000000021c027812 */ /* 0x040fe200078efcff */
[----:B--2---:R-:W-:-:S04]  /*4bf0*/  IMAD R3, R28, R31, RZ ;  /* 0x0000001f1c037224 */ /* 0x004fc800078e02ff */
[----:B------:R-:W-:Y:S01]  /*4c00*/  LDTM.16dp32bit_t0_t15.x16 R4, tmem[UR12] ;  /* 0x0000000c000479ee */ /* 0x000fe20008a00000 */
[----:B------:R-:W2:Y:S01]  /*4c10*/  LDTM.16dp32bit_t16_t31.x16 R4, tmem[UR12+0x10] ;  /* 0x0000100c000479ee */ /* 0x000ea20008a20000 */
[----:B------:R-:W4:Y:S01]  /*4c20*/  LDCU.128 UR12, c[0x0][0x390] ;  /* 0x00007200ff0c77ac */ /* 0x000f220008000c00 */
[----:B------:R-:W5:Y:S01]  /*4c30*/  @!P0 SYNCS.CCTL.IV [UR11+0x9008] ;  /* 0x00900800ff0089b1 */ /* 0x000f62000800000b */
[----:B------:R-:W-:Y:S01]  /*4c40*/  NOP ;  /* 0x0000000000007918 */ /* 0x000fe20000000000 */
[C---:B----4-:R-:W-:Y:S01]  /*4c50*/  ISETP.GE.AND P0, PT, R0.reuse, UR14, PT ;  /* 0x0000000e00007c0c */ /* 0x050fe2000bf06270 */
[----:B---3--:R-:W-:-:S03]  /*4c60*/  IMAD R0, R0, UR4, RZ ;  /* 0x0000000400007c24 */ /* 0x008fc6000f8e02ff */
[----:B------:R-:W-:Y:S01]  /*4c70*/  ISETP.LT.AND P4, PT, R28, UR15, !P0 ;  /* 0x0000000f1c007c0c */ /* 0x000fe2000c781270 */
[----:B--2---:R-:W-:Y:S01]  /*4c80*/  IMAD.MOV.U32 R32, RZ, RZ, R4 ;  /* 0x000000ffff207224 */ /* 0x004fe200078e0004 */
[----:B------:R-:W-:Y:S01]  /*4c90*/  ISETP.LT.AND P3, PT, R2, UR15, !P0 ;  /* 0x0000000f02007c0c */ /* 0x000fe2000c761270 */
[----:B------:R-:W-:Y:S02]  /*4ca0*/  IMAD.MOV.U32 R4, RZ, RZ, R5 ;  /* 0x000000ffff047224 */ /* 0x000fe400078e0005 */
[----:B------:R-:W-:Y:S02]  /*4cb0*/  IMAD.MOV.U32 R33, RZ, RZ, R6 ;  /* 0x000000ffff217224 */ /* 0x000fe400078e0006 */
[----:B------:R-:W-:Y:S02]  /*4cc0*/  IMAD.MOV.U32 R5, RZ, RZ, R7 ;  /* 0x000000ffff057224 */ /* 0x000fe400078e0007 */
[----:B------:R-:W-:Y:S02]  /*4cd0*/  IMAD.MOV.U32 R34, RZ, RZ, R8 ;  /* 0x000000ffff227224 */ /* 0x000fe400078e0008 */
[----:B------:R-:W-:-:S02]  /*4ce0*/  IMAD.MOV.U32 R35, RZ, RZ, R10 ;  /* 0x000000ffff237224 */ /* 0x000fc400078e000a */
[----:B------:R-:W-:Y:S02]  /*4cf0*/  IMAD.MOV.U32 R6, RZ, RZ, R9 ;  /* 0x000000ffff067224 */ /* 0x000fe400078e0009 */
[----:B------:R-:W-:Y:S01]  /*4d00*/  IMAD.MOV.U32 R7, RZ, RZ, R11 ;  /* 0x000000ffff077224 */ /* 0x000fe200078e000b */
[----:B-----5:R2:W-:Y:S01]  /*4d10*/  STS.128 [R24], R32 ;  /* 0x0000002018007388 */ /* 0x0205e20000000c00 */
[----:B------:R-:W-:Y:S01]  /*4d20*/  IMAD.MOV.U32 R36, RZ, RZ, R12 ;  /* 0x000000ffff247224 */ /* 0x000fe200078e000c */
[C---:B------:R-:W-:Y:S01]  /*4d30*/  LOP3.LUT R12, R28.reuse, 0x6, RZ, 0xfc, !PT ;  /* 0x000000061c0c7812 */ /* 0x040fe200078efcff */
[----:B------:R-:W-:Y:S01]  /*4d40*/  IMAD.MOV.U32 R37, RZ, RZ, R14 ;  /* 0x000000ffff257224 */ /* 0x000fe200078e000e */
[----:B------:R-:W-:Y:S01]  /*4d50*/  STS.128 [R24+0x800], R4 ;  /* 0x0008000418007388 */ /* 0x000fe20000000c00 */
[----:B------:R-:W-:Y:S01]  /*4d60*/  IMAD.MOV.U32 R38, RZ, RZ, R16 ;  /* 0x000000ffff267224 */ /* 0x000fe200078e0010 */
[C---:B------:R-:W-:Y:S01]  /*4d70*/  LOP3.LUT R14, R28.reuse, 0x8, RZ, 0xfc, !PT ;  /* 0x000000081c0e7812 */ /* 0x040fe200078efcff */
[----:B------:R-:W-:Y:S01]  /*4d80*/  IMAD.MOV.U32 R39, RZ, RZ, R18 ;  /* 0x000000ffff277224 */ /* 0x000fe200078e0012 */
[----:B------:R-:W-:Y:S01]  /*4d90*/  BAR.SYNC.DEFER_BLOCKING 0x0 ;  /* 0x0000000000007b1d */ /* 0x000fe20000010000 */
[C---:B------:R-:W-:Y:S01]  /*4da0*/  LOP3.LUT R16, R28.reuse, 0xa, RZ, 0xfc, !PT ;  /* 0x0000000a1c107812 */ /* 0x040fe200078efcff */
[----:B--2---:R-:W-:Y:S01]  /*4db0*/  IMAD.MOV.U32 R32, RZ, RZ, R13 ;  /* 0x000000ffff207224 */ /* 0x004fe200078e000d */
[----:B------:R-:W-:Y:S01]  /*4dc0*/  LOP3.LUT R13, R28, 0x4, RZ, 0xfc, !PT ;  /* 0x000000041c0d7812 */ /* 0x000fe200078efcff */
[----:B------:R-:W-:-:S02]  /*4dd0*/  IMAD.MOV.U32 R33, RZ, RZ, R15 ;  /* 0x000000ffff217224 */ /* 0x000fc400078e000f */
[----:B------:R-:W-:Y:S02]  /*4de0*/  IMAD.MOV.U32 R34, RZ, RZ, R17 ;  /* 0x000000ffff227224 */ /* 0x000fe400078e0011 */
[----:B------:R-:W-:Y:S01]  /*4df0*/  IMAD.MOV.U32 R35, RZ, RZ, R19 ;  /* 0x000000ffff237224 */ /* 0x000fe200078e0013 */
[----:B------:R-:W-:-:S04]  /*4e00*/  LEA R19, P2, R0, UR12, 0x2 ;  /* 0x0000000c00137c11 */ /* 0x000fc8000f8410ff */
[----:B------:R-:W-:Y:S01]  /*4e10*/  LEA.HI.X.SX32 R29, R0, UR13, 0x2, P2 ;  /* 0x0000000d001d7c11 */ /* 0x000fe200090f16ff */
[----:B------:R-:W-:Y:S01]  /*4e20*/  IMAD R0, R31, 0x2, R3 ;  /* 0x000000021f007824 */ /* 0x000fe200078e0203 */
[----:B------:R-:W-:Y:S02]  /*4e30*/  LEA R2, P5, R3, R19, 0x2 ;  /* 0x0000001303027211 */ /* 0x000fe400078a10ff */
[----:B------:R-:W-:Y:S01]  /*4e40*/  ISETP.LT.AND P2, PT, R13, UR15, !P0 ;  /* 0x0000000f0d007c0c */ /* 0x000fe2000c741270 */
[----:B------:R-:W2:Y:S01]  /*4e50*/  LDS.128 R20, [R25] ;  /* 0x0000000019147984 */ /* 0x000ea20000000c00 */
[----:B------:R-:W-:Y:S01]  /*4e60*/  LEA.HI.X.SX32 R3, R3, R29, 0x2, P5 ;  /* 0x0000001d03037211 */ /* 0x000fe200028f16ff */
[----:B------:R-:W-:Y:S01]  /*4e70*/  IMAD R15, R31, 0x2, R0 ;  /* 0x000000021f0f7824 */ /* 0x000fe200078e0200 */
[----:B------:R-:W-:Y:S01]  /*4e80*/  ISETP.LT.AND P5, PT, R12, UR15, !P0 ;  /* 0x0000000f0c007c0c */ /* 0x000fe2000c7a1270 */
[----:B------:R-:W-:Y:S01]  /*4e90*/  LDS.128 R4, [R25+0x1000] ;  /* 0x0010000019047984 */ /* 0x000fe20000000c00 */
[----:B------:R-:W-:Y:S01]  /*4ea0*/  BAR.SYNC.DEFER_BLOCKING 0x0 ;  /* 0x0000000000007b1d */ /* 0x000fe20000010000 */
[----:B------:R-:W-:-:S04]  /*4eb0*/  LEA R12, P6, R0, R19, 0x2 ;  /* 0x00000013000c7211 */ /* 0x000fc800078c10ff */
[----:B------:R-:W-:Y:S01]  /*4ec0*/  LEA.HI.X.SX32 R13, R0, R29, 0x2, P6 ;  /* 0x0000001d000d7211 */ /* 0x000fe200030f16ff */
[----:B------:R-:W-:-:S04]  /*4ed0*/  IMAD R0, R31, 0x2, R15 ;  /* 0x000000021f007824 */ /* 0x000fc800078e020f */
[----:B------:R-:W-:Y:S01]  /*4ee0*/  IMAD R18, R31, 0x2, R0 ;  /* 0x000000021f127824 */ /* 0x000fe200078e0200 */
[----:B------:R-:W-:Y:S04]  /*4ef0*/  STS.128 [R24], R36 ;  /* 0x0000002418007388 */ /* 0x000fe80000000c00 */
[----:B------:R3:W-:Y:S01]  /*4f00*/  STS.128 [R24+0x800], R32 ;  /* 0x0008002018007388 */ /* 0x0007e20000000c00 */
[----:B------:R-:W-:Y:S01]  /*4f10*/  BAR.SYNC.DEFER_BLOCKING 0x0 ;  /* 0x0000000000007b1d */ /* 0x000fe20000010000 */
[----:B---3--:R-:W-:-:S05]  /*4f20*/  LOP3.LUT R24, R28, 0xc, RZ, 0xfc, !PT ;  /* 0x0000000c1c187812 */ /* 0x008fca00078efcff */
[----:B------:R-:W3:Y:S04]  /*4f30*/  LDS.128 R8, [R25] ;  /* 0x0000000019087984 */ /* 0x000ee80000000c00 */
[----:B--2---:R2:W-:Y:S01]  /*4f40*/  @P4 STG.E desc[UR22][R2.64], R20 ;  /* 0x0000001402004986 */ /* 0x0045e2000c101916 */
[----:B------:R-:W-:Y:S02]  /*4f50*/  ISETP.LT.AND P4, PT, R14, UR15, !P0 ;  /* 0x0000000f0e007c0c */ /* 0x000fe4000c781270 */
[C---:B------:R-:W-:Y:S01]  /*4f60*/  LEA R14, P6, R15.reuse, R19, 0x2 ;  /* 0x000000130f0e7211 */ /* 0x040fe200078c10ff */
[----:B------:R4:W-:Y:S01]  /*4f70*/  @P3 STG.E desc[UR22][R12.64], R21 ;  /* 0x000000150c003986 */ /* 0x0009e2000c101916 */
[----:B------:R-:W-:Y:S02]  /*4f80*/  ISETP.LT.AND P3, PT, R16, UR15, !P0 ;  /* 0x0000000f10007c0c */ /* 0x000fe4000c761270 */
[----:B------:R-:W-:-:S02]  /*4f90*/  LEA.HI.X.SX32 R15, R15, R29, 0x2, P6 ;  /* 0x0000001d0f0f7211 */ /* 0x000fc400030f16ff */
[----:B------:R-:W-:-:S03]  /*4fa0*/  LEA R16, P6, R0, R19, 0x2 ;  /* 0x0000001300107211 */ /* 0x000fc600078c10ff */
[----:B------:R5:W-:Y:S01]  /*4fb0*/  @P2 STG.E desc[UR22][R14.64], R22 ;  /* 0x000000160e002986 */ /* 0x000be2000c101916 */
[----:B------:R-:W-:Y:S01]  /*4fc0*/  LEA.HI.X.SX32 R17, R0, R29, 0x2, P6 ;  /* 0x0000001d00117211 */ /* 0x000fe200030f16ff */
[C---:B------:R-:W-:Y:S01]  /*4fd0*/  IMAD R0, R31.reuse, 0x2, R18 ;  /* 0x000000021f007824 */ /* 0x040fe200078e0212 */
[----:B--2---:R-:W-:Y:S02]  /*4fe0*/  LEA R2, P6, R18, R19, 0x2 ;  /* 0x0000001312027211 */ /* 0x004fe400078c10ff */
[----:B----4-:R-:W-:Y:S01]  /*4ff0*/  LOP3.LUT R12, R28, 0xe, RZ, 0xfc, !PT ;  /* 0x0000000e1c0c7812 */ /* 0x010fe200078efcff */
[----:B------:R2:W-:Y:S01]  /*5000*/  @P5 STG.E desc[UR22][R16.64], R23 ;  /* 0x0000001710005986 */ /* 0x0005e2000c101916 */
[----:B------:R-:W-:Y:S02]  /*5010*/  LEA.HI.X.SX32 R3, R18, R29, 0x2, P6 ;  /* 0x0000001d12037211 */ /* 0x000fe400030f16ff */
[----:B------:R-:W-:Y:S02]  /*5020*/  ISETP.LT.AND P5, PT, R12, UR15, !P0 ;  /* 0x0000000f0c007c0c */ /* 0x000fe4000c7a1270 */
[----:B------:R-:W-:Y:S01]  /*5030*/  LEA R12, P6, R0, R19, 0x2 ;  /* 0x00000013000c7211 */ /* 0x000fe200078c10ff */
[----:B-----5:R-:W-:Y:S01]  /*5040*/  IMAD R15, R31, 0x2, R0 ;  /* 0x000000021f0f7824 */ /* 0x020fe200078e0200 */
[----:B------:R-:W-:-:S02]  /*5050*/  ISETP.LT.AND P2, PT, R24, UR15, !P0 ;  /* 0x0000000f18007c0c */ /* 0x000fc4000c741270 */
[----:B------:R-:W-:Y:S01]  /*5060*/  LEA.HI.X.SX32 R13, R0, R29, 0x2, P6 ;  /* 0x0000001d000d7211 */ /* 0x000fe200030f16ff */
[----:B------:R-:W-:Y:S01]  /*5070*/  IMAD R0, R31, 0x2, R15 ;  /* 0x000000021f007824 */ /* 0x000fe200078e020f */
[C---:B------:R-:W-:Y:S01]  /*5080*/  LEA R14, P6, R15.reuse, R19, 0x2 ;  /* 0x000000130f0e7211 */ /* 0x040fe200078c10ff */
[----:B------:R-:W4:Y:S01]  /*5090*/  LDS.128 R24, [R25+0x1000] ;  /* 0x0010000019187984 */ /* 0x000f220000000c00 */
[----:B------:R-:W-:Y:S02]  /*50a0*/  LOP3.LUT R18, R28, 0x10, RZ, 0xfc, !PT ;  /* 0x000000101c127812 */ /* 0x000fe400078efcff */
[----:B------:R-:W-:Y:S02]  /*50b0*/  LEA.HI.X.SX32 R15, R15, R29, 0x2, P6 ;  /* 0x0000001d0f0f7211 */ /* 0x000fe400030f16ff */
[----:B--2---:R-:W-:Y:S01]  /*50c0*/  LEA R16, P6, R0, R19, 0x2 ;  /* 0x0000001300107211 */ /* 0x004fe200078c10ff */
[----:B---3--:R2:W-:Y:S01]  /*50d0*/  @P4 STG.E desc[UR22][R2.64], R8 ;  /* 0x0000000802004986 */ /* 0x0085e2000c101916 */
[----:B------:R-:W-:-:S02]  /*50e0*/  ISETP.LT.AND P4, PT, R18, UR15, !P0 ;  /* 0x0000000f12007c0c */ /* 0x000fc4000c781270 */
[----:B------:R-:W-:Y:S01]  /*50f0*/  LEA.HI.X.SX32 R17, R0, R29, 0x2, P6 ;  /* 0x0000001d00117211 */ /* 0x000fe200030f16ff */
[----:B------:R3:W-:Y:S01]  /*5100*/  @P3 STG.E desc[UR22][R12.64], R9 ;  /* 0x000000090c003986 */ /* 0x0007e2000c101916 */
[----:B------:R-:W-:-:S03]  /*5110*/  LOP3.LUT R18, R28, 0x12, RZ, 0xfc, !PT ;  /* 0x000000121c127812 */ /* 0x000fc600078efcff */
[----:B------:R5:W-:Y:S01]  /*5120*/  @P2 STG.E desc[UR22][R14.64], R10 ;  /* 0x0000000a0e002986 */ /* 0x000be2000c101916 */
[----:B------:R-:W-:Y:S01]  /*5130*/  ISETP.LT.AND P3, PT, R18, UR15, !P0 ;  /* 0x0000000f12007c0c */ /* 0x000fe2000c761270 */
[C---:B--2---:R-:W-:Y:S01]  /*5140*/  IMAD R3, R31.reuse, 0x2, R0 ;  /* 0x000000021f037824 */ /* 0x044fe200078e0200 */
[C---:B------:R-:W-:Y:S01]  /*5150*/  LOP3.LUT R2, R28.reuse, 0x14, RZ, 0xfc, !PT ;  /* 0x000000141c027812 */ /* 0x040fe200078efcff */
[----:B------:R2:W-:Y:S01]  /*5160*/  @P5 STG.E desc[UR22][R16.64], R11 ;  /* 0x0000000b10005986 */ /* 0x0005e2000c101916 */
[----:B------:R-:W-:Y:S02]  /*5170*/  LOP3.LUT R0, R28, 0x16, RZ, 0xfc, !PT ;  /* 0x000000161c007812 */ /* 0x000fe400078efcff */
[----:B------:R-:W-:Y:S02]  /*5180*/  ISETP.LT.AND P2, PT, R2, UR15, !P0 ;  /* 0x0000000f02007c0c */ /* 0x000fe4000c741270 */
[----:B------:R-:W-:Y:S01]  /*5190*/  ISETP.LT.AND P5, PT, R0, UR15, !P0 ;  /* 0x0000000f00007c0c */ /* 0x000fe2000c7a1270 */
[----:B------:R-:W-:Y:S01]  /*51a0*/  IMAD R0, R31, 0x2, R3 ;  /* 0x000000021f007824 */ /* 0x000fe200078e0203 */
[----:B------:R-:W-:-:S02]  /*51b0*/  LEA R2, P6, R3, R19, 0x2 ;  /* 0x0000001303027211 */ /* 0x000fc400078c10ff */
[----:B---3--:R-:W-:Y:S01]  /*51c0*/  LOP3.LUT R13, R28, 0x18, RZ, 0xfc, !PT ;  /* 0x000000181c0d7812 */ /* 0x008fe200078efcff */
[----:B-----5:R-:W-:Y:S01]  /*51d0*/  IMAD R10, R31, 0x2, R0 ;  /* 0x000000021f0a7824 */ /* 0x020fe200078e0200 */
[----:B------:R-:W-:Y:S02]  /*51e0*/  LEA.HI.X.SX32 R3, R3, R29, 0x2, P6 ;  /* 0x0000001d03037211 */ /* 0x000fe400030f16ff */
[----:B------:R-:W-:Y:S02]  /*51f0*/  LEA R8, P6, R0, R19, 0x2 ;  /* 0x0000001300087211 */ /* 0x000fe400078c10ff */
[----:B--2---:R-:W-:Y:S01]  /*5200*/  LOP3.LUT R11, R28, 0x1a, RZ, 0xfc, !PT ;  /* 0x0000001a1c0b7812 */ /* 0x004fe200078efcff */
[----:B------:R2:W-:Y:S01]  /*5210*/  @P4 STG.E desc[UR22][R2.64], R4 ;  /* 0x0000000402004986 */ /* 0x0005e2000c101916 */
[----:B------:R-:W-:Y:S01]  /*5220*/  LEA.HI.X.SX32 R9, R0, R29, 0x2, P6 ;  /* 0x0000001d00097211 */ /* 0x000fe200030f16ff */
[----:B------:R-:W-:Y:S01]  /*5230*/  IMAD R0, R31, 0x2, R10 ;  /* 0x000000021f007824 */ /* 0x000fe200078e020a */
[----:B------:R-:W-:-:S02]  /*5240*/  LEA R12, P6, R10, R19, 0x2 ;  /* 0x000000130a0c7211 */ /* 0x000fc400078c10ff */
[----:B------:R-:W-:Y:S01]  /*5250*/  ISETP.LT.AND P4, PT, R13, UR15, !P0 ;  /* 0x0000000f0d007c0c */ /* 0x000fe2000c781270 */
[----:B------:R3:W-:Y:S01]  /*5260*/  @P3 STG.E desc[UR22][R8.64], R5 ;  /* 0x0000000508003986 */ /* 0x0007e2000c101916 */
[----:B------:R-:W-:Y:S02]  /*5270*/  LEA.HI.X.SX32 R13, R10, R29, 0x2, P6 ;  /* 0x0000001d0a0d7211 */ /* 0x000fe400030f16ff */
[----:B------:R-:W-:Y:S01]  /*5280*/  ISETP.LT.AND P3, PT, R11, UR15, !P0 ;  /* 0x0000000f0b007c0c */ /* 0x000fe2000c761270 */
[C---:B------:R-:W-:Y:S01]  /*5290*/  IMAD R11, R31.reuse, 0x2, R0 ;  /* 0x000000021f0b7824 */ /* 0x040fe200078e0200 */
[----:B------:R-:W-:Y:S01]  /*52a0*/  LOP3.LUT R16, R28, 0x1c, RZ, 0xfc, !PT ;  /* 0x0000001c1c107812 */ /* 0x000fe200078efcff */
[----:B------:R5:W-:Y:S01]  /*52b0*/  @P2 STG.E desc[UR22][R12.64], R6 ;  /* 0x000000060c002986 */ /* 0x000be2000c101916 */
[-C--:B--2---:R-:W-:Y:S01]  /*52c0*/  LEA R2, P2, R0, R19.reuse, 0x2 ;  /* 0x0000001300027211 */ /* 0x084fe200078410ff */
[----:B------:R-:W-:Y:S01]  /*52d0*/  IMAD R14, R31, 0x2, R11 ;  /* 0x000000021f0e7824 */ /* 0x000fe200078e020b */
[----:B------:R-:W-:-:S02]  /*52e0*/  LEA R10, P6, R11, R19, 0x2 ;  /* 0x000000130b0a7211 */ /* 0x000fc400078c10ff */
[----:B------:R-:W-:Y:S01]  /*52f0*/  LEA.HI.X.SX32 R3, R0, R29, 0x2, P2 ;  /* 0x0000001d00037211 */ /* 0x000fe200010f16ff */
[C---:B------:R-:W-:Y:S01]  /*5300*/  IMAD R15, R31.reuse, 0x2, R14 ;  /* 0x000000021f0f7824 */ /* 0x040fe200078e020e */
[----:B------:R-:W-:Y:S02]  /*5310*/  LEA R4, P2, R14, R19, 0x2 ;  /* 0x000000130e047211 */ /* 0x000fe400078410ff */
[----:B------:R-:W-:Y:S01]  /*5320*/  LOP3.LUT R28, R28, 0x1e, RZ, 0xfc, !PT ;  /* 0x0000001e1c1c7812 */ /* 0x000fe200078efcff */
[----:B------:R-:W-:Y:S01]  /*5330*/  IMAD R0, R31, 0x2, R15 ;  /* 0x000000021f007824 */ /* 0x000fe200078e020f */
[-C--:B------:R-:W-:Y:S01]  /*5340*/  LEA.HI.X.SX32 R11, R11, R29.reuse, 0x2, P6 ;  /* 0x0000001d0b0b7211 */ /* 0x080fe200030f16ff */
[----:B------:R2:W-:Y:S01]  /*5350*/  @P5 STG.E desc[UR22][R2.64], R7 ;  /* 0x0000000702005986 */ /* 0x0005e2000c101916 */
[----:B---3--:R-:W-:Y:S02]  /*5360*/  LEA.HI.X.SX32 R5, R14, R29, 0x2, P2 ;  /* 0x0000001d0e057211 */ /* 0x008fe400010f16ff */
[----:B------:R-:W-:Y:S01]  /*5370*/  LEA R8, P6, R15, R19, 0x2 ;  /* 0x000000130f087211 */ /* 0x000fe200078c10ff */
[----:B----4-:R2:W-:Y:S01]  /*5380*/  @P4 STG.E desc[UR22][R10.64], R24 ;  /* 0x000000180a004986 */ /* 0x0105e2000c101916 */
[----:B------:R-:W-:-:S02]  /*5390*/  ISETP.LT.AND P2, PT, R16, UR15, !P0 ;  /* 0x0000000f10007c0c */ /* 0x000fc4000c741270 */
[----:B------:R-:W-:Y:S01]  /*53a0*/  ISETP.LT.AND P0, PT, R28, UR15, !P0 ;  /* 0x0000000f1c007c0c */ /* 0x000fe2000c701270 */
[----:B------:R2:W-:Y:S01]  /*53b0*/  @P3 STG.E desc[UR22][R4.64], R25 ;  /* 0x0000001904003986 */ /* 0x0005e2000c101916 */
[----:B------:R-:W-:Y:S02]  /*53c0*/  LEA.HI.X.SX32 R9, R15, R29, 0x2, P6 ;  /* 0x0000001d0f097211 */ /* 0x000fe400030f16ff */
[----:B-----5:R-:W-:-:S04]  /*53d0*/  LEA R12, P6, R0, R19, 0x2 ;  /* 0x00000013000c7211 */ /* 0x020fc800078c10ff */
[----:B------:R-:W-:-:S03]  /*53e0*/  LEA.HI.X.SX32 R13, R0, R29, 0x2, P6 ;  /* 0x0000001d000d7211 */ /* 0x000fc600030f16ff */
[----:B------:R2:W-:Y:S04]  /*53f0*/  @P2 STG.E desc[UR22][R8.64], R26 ;  /* 0x0000001a08002986 */ /* 0x0005e8000c101916 */
[----:B------:R2:W-:Y:S01]  /*5400*/  @P0 STG.E desc[UR22][R12.64], R27 ;  /* 0x0000001b0c000986 */ /* 0x0005e2000c101916 */
[----:B------:R-:W-:Y:S06]  /*5410*/  BAR.SYNC.DEFER_BLOCKING 0x0 ;  /* 0x0000000000007b1d */ /* 0x000fec0000010000 */
[----:B------:R-:W-:Y:S05]  /*5420*/  @P1 BRA `(.L_x_13) ;  /* 0x00000000009c1947 */ /* 0x000fea0003800000 */
[----:B------:R-:W3:Y:S01]  /*5430*/  S2UR UR5, SR_CgaCtaId ;  /* 0x00000000000579c3 */ /* 0x000ee20000008800 */
[----:B------:R-:W-:Y:S01]  /*5440*/  NOP ;  /* 0x0000000000007918 */ /* 0x000fe20000000000 */
[----:B------:R-:W-:Y:S01]  /*5450*/  UMOV UR4, 0x50 ;  /* 0x0000005000047882 */ /* 0x000fe20000000000 */
[----:B------:R-:W-:Y:S02]  /*5460*/  IMAD.U32 R0, RZ, RZ, UR21 ;  /* 0x00000015ff007e24 */ /* 0x000fe4000f8e00ff */
[----:B--2---:R-:W-:-:S03]  /*5470*/  IMAD.MOV.U32 R3, RZ, RZ, 0x1 ;  /* 0x00000001ff037424 */ /* 0x004fc600078e00ff */
[----:B------:R-:W-:-:S04]  /*5480*/  LOP3.LUT R0, R0, 0xffff, RZ, 0xc0, !PT ;  /* 0x0000ffff00007812 */ /* 0x000fc800078ec0ff */
[----:B------:R-:W-:-:S05]  /*5490*/  SHF.R.U32.HI R0, RZ, 0x5, R0 ;  /* 0x00000005ff007819 */ /* 0x000fca0000011600 */
[----:B------:R-:W-:Y:S01]  /*54a0*/  VIADD R2, R0, 0x10 ;  /* 0x0000001000027836 */ /* 0x000fe20000000000 */
[----:B------:R-:W-:Y:S01]  /*54b0*/  SHF.L.U32 R0, R3, R0, RZ ;  /* 0x0000000003007219 */ /* 0x000fe200000006ff */
[----:B---3--:R-:W-:-:S03]  /*54c0*/  ULEA UR6, UR5, UR4, 0x18 ;  /* 0x0000000405067291 */ /* 0x008fc6000f8ec0ff */
[----:B------:R-:W-:-:S04]  /*54d0*/  SHF.L.U32 R3, R3, R2, RZ ;  /* 0x0000000203037219 */ /* 0x000fc800000006ff */
[----:B------:R-:W-:Y:S02]  /*54e0*/  LOP3.LUT R0, R3, R0, RZ, 0xfc, !PT ;  /* 0x0000000003007212 */ /* 0x000fe400078efcff */
[----:B------:R-:W2:Y:S02]  /*54f0*/  LDS R5, [UR6] ;  /* 0x00000006ff057984 */ /* 0x000ea40008000800 */
[C---:B------:R-:W-:Y:S02]  /*5500*/  LOP3.LUT R2, R0.reuse, 0xffff, RZ, 0xc0, !PT ;  /* 0x0000ffff00027812 */ /* 0x040fe400078ec0ff */
[----:B--2---:R-:W-:-:S04]  /*5510*/  LOP3.LUT R3, R0, 0xffff, R5, 0x80, !PT ;  /* 0x0000ffff00037812 */ /* 0x004fc800078e8005 */
[----:B------:R-:W-:-:S13]  /*5520*/  ISETP.NE.AND P0, PT, R3, R2, PT ;  /* 0x000000020300720c */ /* 0x000fda0003f05270 */
[----:B------:R-:W-:Y:S05]  /*5530*/  @P0 BRA `(.L_x_14) ;  /* 0x0000000000500947 */ /* 0x000fea0003800000 */
[----:B------:R-:W-:Y:S02]  /*5540*/  SHF.R.U32.HI R5, RZ, 0x10, R5 ;  /* 0x00000010ff057819 */ /* 0x000fe40000011605 */
[----:B------:R-:W-:-:S04]  /*5550*/  SHF.R.U32.HI R2, RZ, 0x10, R0 ;  /* 0x00000010ff027819 */ /* 0x000fc80000011600 */
[----:B------:R-:W-:-:S04]  /*5560*/  LOP3.LUT R5, R5, R2, RZ, 0xc0, !PT ;  /* 0x0000000205057212 */ /* 0x000fc800078ec0ff */
[----:B------:R-:W-:-:S13]  /*5570*/  ISETP.NE.AND P0, PT, R5, R2, PT ;  /* 0x000000020500720c */ /* 0x000fda0003f05270 */
[----:B------:R-:W-:Y:S05]  /*5580*/  @P0 BRA `(.L_x_15) ;  /* 0x0000000000300947 */ /* 0x000fea0003800000 */
[----:B------:R-:W-:Y:S01]  /*5590*/  R2UR UR4, R0 ;  /* 0x00000000000472ca */ /* 0x000fe200000e0000 */
[----:B------:R-:W-:Y:S01]  /*55a0*/  VOTEU.ANY UR5, UPT, PT ;  /* 0x0000000000057886 */ /* 0x000fe200038e0100 */
[----:B------:R-:W2:Y:S01]  /*55b0*/  S2R R0, SR_LANEID ;  /* 0x0000000000007919 */ /* 0x000ea20000000000 */
[----:B------:R-:W-:-:S10]  /*55c0*/  UFLO.U32 UR5, UR5 ;  /* 0x00000005000572bd */ /* 0x000fd400080e0000 */
[----:B------:R-:W-:-:S06]  /*55d0*/  ULOP3.LUT UR4, URZ, UR4, URZ, 0x33, !UPT ;  /* 0x00000004ff047292 */ /* 0x000fcc000f8e33ff */
[----:B------:R-:W-:-:S04]  /*55e0*/  IMAD.U32 R2, RZ, RZ, UR4 ;  /* 0x00000004ff027e24 */ /* 0x000fc8000f8e00ff */
[----:B------:R-:W3:Y:S02]  /*55f0*/  REDUX UR7, R2 ;  /* 0x00000000020773c4 */ /* 0x000ee40000000000 */
[----:B------:R4:W-:Y:S01]  /*5600*/  UTCATOMSWS.AND URZ, UR4 ;  /* 0x0000000400ff79e3 */ /* 0x0009e20008000000 */
[----:B--2---:R-:W-:Y:S01]  /*5610*/  ISETP.EQ.U32.AND P0, PT, R0, UR5, PT ;  /* 0x0000000500007c0c */ /* 0x004fe2000bf02070 */
[----:B---3--:R-:W-:-:S12]  /*5620*/  IMAD.U32 R0, RZ, RZ, UR7 ;  /* 0x00000007ff007e24 */ /* 0x008fd8000f8e00ff */
[----:B------:R4:W-:Y:S01]  /*5630*/  @P0 ATOMS.AND RZ, [UR6], R0 ;  /* 0x00000000ffff098c */ /* 0x0009e2000a800006 */
[----:B------:R-:W-:Y:S05]  /*5640*/  BRA `(.L_x_13) ;  /* 0x0000000000147947 */ /* 0x000fea0003800000 */
.L_x_15:
[----:B------:R-:W-:-:S07]  /*5650*/  MOV R2, 0x5670 ;  /* 0x0000567000027802 */ /* 0x000fce0000000f00 */
[----:B-1----:R-:W-:Y:S05]  /*5660*/  CALL.REL.NOINC `($__internal_0_$__cuda_sm10x_tcgen05_guardrail_trap_col_being_dealloced_not_returned_by_alloc) ;  /* 0x00000000002c7944 */ /* 0x002fea0003c00000 */
[----:B------:R-:W-:Y:S05]  /*5670*/  BRA `(.L_x_13) ;  /* 0x0000000000087947 */ /* 0x000fea0003800000 */
.L_x_14:
[----:B------:R-:W-:-:S07]  /*5680*/  MOV R2, 0x56a0 ;  /* 0x000056a000027802 */ /* 0x000fce0000000f00 */
[----:B-1----:R-:W-:Y:S05]  /*5690*/  CALL.REL.NOINC `($__internal_2_$__cuda_sm10x_tcgen05_guardrail_trap_unallocated_columns_being_dealloced) ;  /* 0x0000000000387944 */ /* 0x002fea0003c00000 */
.L_x_13:
[----:B------:R-:W-:Y:S01]  /*56a0*/  NOP ;  /* 0x0000000000007918 */ /* 0x000fe20000000000 */
[----:B----4-:R-:W-:Y:S05]  /*56b0*/  EXIT ;  /* 0x000000000000794d */ /* 0x010fea0003800000 */
.L_x_9:
[----:B------:R-:W1:Y:S02]  /*56c0*/  SYNCS.PHASECHK.TRANS64.TRYWAIT P4, [UR18], R56 ;  /* 0x00000038ff0075a7 */ /* 0x000e640008081112 */
[----:B-1----:R-:W-:Y:S05]  /*56d0*/  @!P4 BRA `(.L_x_9) ;  /* 0xfffffffc00f8c947 */ /* 0x002fea000383ffff */
[----:B------:R-:W-:Y:S05]  /*56e0*/  BRA `(.L_x_16) ;  /* 0xffffffe800187947 */ /* 0x000fea000383ffff */
.L_x_12:
[----:B------:R-:W2:Y:S02]  /*56f0*/  SYNCS.PHASECHK.TRANS64.TRYWAIT P2, [UR13], R4 ;  /* 0x00000004ff0075a7 */ /* 0x000ea4000804110d */
[----:B--2---:R-:W-:Y:S05]  /*5700*/  @!P2 BRA `(.L_x_12) ;  /* 0xfffffffc00f8a947 */ /* 0x004fea000383ffff */
[----:B------:R-:W-:Y:S05]  /*5710*/  BRA `(.L_x_11) ;  /* 0xfffffff000e07947 */ /* 0x000fea000383ffff */
        .weak           $__internal_0_$__cuda_sm10x_tcgen05_guardrail_trap_col_being_dealloced_not_returned_by_alloc
        .type           $__internal_0_$__cuda_sm10x_tcgen05_guardrail_trap_col_being_dealloced_not_returned_by_alloc,@function
        .size           $__internal_0_$__cuda_sm10x_tcgen05_guardrail_trap_col_being_dealloced_not_returned_by_alloc,($__internal_1_$__cuda_sm10x_tcgen05_guardrail_trap_phase_invalid_during_alloc - $__internal_0_$__cuda_sm10x_tcgen05_guardrail_trap_col_being_dealloced_not_returned_by_alloc)
$__internal_0_$__cuda_sm10x_tcgen05_guardrail_trap_col_being_dealloced_not_returned_by_alloc:
[----:B------:R-:W-:Y:S05]  /*5720*/  BPT.TRAP 0x1 ;  /* 0x000000040000795c */ /* 0x000fea0000300000 */
[----:B------:R-:W-:-:S04]  /*5730*/  IMAD.MOV.U32 R3, RZ, RZ, 0x0 ;  /* 0x00000000ff037424 */ /* 0x000fc800078e00ff */
[----:B------:R-:W-:Y:S05]  /*5740*/  RET.REL.NODEC R2 `(matmul_kernel) ;  /* 0xffffffa8022c7950 */ /* 0x000fea0003c3ffff */
        .weak           $__internal_1_$__cuda_sm10x_tcgen05_guardrail_trap_phase_invalid_during_alloc
        .type           $__internal_1_$__cuda_sm10x_tcgen05_guardrail_trap_phase_invalid_during_alloc,@function
        .size           $__internal_1_$__cuda_sm10x_tcgen05_guardrail_trap_phase_invalid_during_alloc,($__internal_2_$__cuda_sm10x_tcgen05_guardrail_trap_unallocated_columns_being_dealloced - $__internal_1_$__cuda_sm10x_tcgen05_guardrail_trap_phase_invalid_during_alloc)
$__internal_1_$__cuda_sm10x_tcgen05_guardrail_trap_phase_invalid_during_alloc:
[----:B------:R-:W-:Y:S05]  /*5750*/  BPT.TRAP 0x1 ;  /* 0x000000040000795c */ /* 0x000fea0000300000 */
[----:B------:R-:W-:-:S04]  /*5760*/  IMAD.MOV.U32 R3, RZ, RZ, 0x0 ;  /* 0x00000000ff037424 */ /* 0x000fc800078e00ff */
[----:B------:R-:W-:Y:S05]  /*5770*/  RET.REL.NODEC R2 `(matmul_kernel) ;  /* 0xffffffa802207950 */ /* 0x000fea0003c3ffff */
        .weak           $__internal_2_$__cuda_sm10x_tcgen05_guardrail_trap_unallocated_columns_being_dealloced
        .type           $__internal_2_$__cuda_sm10x_tcgen05_guardrail_trap_unallocated_columns_being_dealloced,@function
        .size           $__internal_2_$__cuda_sm10x_tcgen05_guardrail_trap_unallocated_columns_being_dealloced,(.L_x_20 - $__internal_2_$__cuda_sm10x_tcgen05_guardrail_trap_unallocated_columns_being_dealloced)
$__internal_2_$__cuda_sm10x_tcgen05_guardrail_trap_unallocated_columns_being_dealloced:
[----:B------:R-:W-:Y:S05]  /*5780*/  BPT.TRAP 0x1 ;  /* 0x000000040000795c */ /* 0x000fea0000300000 */
[----:B------:R-:W-:-:S04]  /*5790*/  IMAD.MOV.U32 R3, RZ, RZ, 0x0 ;  /* 0x00000000ff037424 */ /* 0x000fc800078e00ff */
[----:B------:R-:W-:Y:S05]  /*57a0*/  RET.REL.NODEC R2 `(matmul_kernel) ;  /* 0xffffffa802147950 */ /* 0x000fea0003c3ffff */
.L_x_17:
[----:B------:R-:W-:-:S00]  /*57b0*/  BRA `(.L_x_17) ;  /* 0xfffffffc00fc7947 */ /* 0x000fc0000383ffff */
[----:B------:R-:W-:-:S00]  /*57c0*/  NOP ;  /* 0x0000000000007918 */ /* 0x000fc00000000000 */
        /* <DEDUP_REMOVED lines=11> */
.L_x_20:


//--------------------- .nv.shared.matmul_kernel  --------------------------
	.section	.nv.shared.matmul_kernel,"aw",@nobits
	.sectionflags	@""
	.align	16
	.zero		1024


//--------------------- .nv.shared.reserved.0     --------------------------
	.section	.nv.shared.reserved.0,"aw",@nobits
	.align	8
	.weak		__nv_reservedSMEM_offset_0_alias
	.size		__nv_reservedSMEM_offset_0_alias, 0, 64
	.other		__nv_reservedSMEM_offset_0_alias,@"STO_CUDA_RESERVED_SHARED STV_DEFAULT"
__nv_reservedSMEM_offset_0_alias:
	.zero		0
.nv.shared.reserved.0:
	.zero		64
	.weak		__nv_reservedSMEM_allocation_phase
	.type		__nv_reservedSMEM_allocation_phase,@object
	.size		__nv_reservedSMEM_allocation_phase,(.L_0 - __nv_reservedSMEM_allocation_phase)
__nv_reservedSMEM_allocation_phase:
	.zero		1
.L_0:
	.zero		7
	.weak		__nv_reservedSMEM_devtool_atexit_pc
	.type		__nv_reservedSMEM_devtool_atexit_pc,@object
	.size		__nv_reservedSMEM_devtool_atexit_pc,(__nv_reservedSMEM_allocation_mask - __nv_reservedSMEM_devtool_atexit_pc)
__nv_reservedSMEM_devtool_atexit_pc:
	.zero		8
	.weak		__nv_reservedSMEM_allocation_mask
	.type		__nv_reservedSMEM_allocation_mask,@object
	.size		__nv_reservedSMEM_allocation_mask,(.L_2 - __nv_reservedSMEM_allocation_mask)
__nv_reservedSMEM_allocation_mask:
	.zero		4
.L_2:


//--------------------- .nv.constant0.matmul_kernel --------------------------
	.section	.nv.constant0.matmul_kernel,"a",@progbits
	.sectionflags	@""
	.align	4
.nv.constant0.matmul_kernel:
	.zero		976


//--------------------- SYMBOLS --------------------------

	.type		.nv.reservedSmem.offset0,@object
	.size		.nv.reservedSmem.offset0,0x4
	.type		.nv.reservedSmem.cap,@object
	.size		.nv.reservedSmem.cap,0x4
